	.target	sm_90a

	.elftype	@"ET_EXEC"


//--------------------- .note.nv.tkinfo           --------------------------
	.section	.note.nv.tkinfo,"",@"SHT_NOTE"
	.sectionflags	@"SHF_NOTE_NV_TKINFO"
	.tkinfo
        /*0018*/ 	.word	0x00000002
        /*0030*/ 	.string	""
        /*0030*/ 	.string	"ptxas"
        /*0030*/ 	.string	"Cuda compilation tools, release 13.0, V13.0.88"
        /*0030*/ 	.string	"Build cuda_13.0.r13.0/compiler.36424714_0"
        /*0030*/ 	.string	"-arch sm_90a -m 64 "



//--------------------- .note.nv.cuinfo           --------------------------
	.section	.note.nv.cuinfo,"",@"SHT_NOTE"
	.sectionflags	@"SHF_NOTE_NV_CUINFO"
        /*0018*/ 	.short	0x0002
        /*001a*/ 	.short	0x005a
        /*001c*/ 	.short	0x0082
	.zero		2


//--------------------- .nv.info                  --------------------------
	.section	.nv.info,"",@"SHT_CUDA_INFO"
	.align	4


	//----- nvinfo : EIATTR_REGCOUNT
	.align		4
        /*0000*/ 	.byte	0x04, 0x2f
        /*0002*/ 	.short	(.L_15 - .L_14)
	.align		4
.L_14:
        /*0004*/ 	.word	index@(_ZN7cutlass13device_kernelINS_4gemm6kernel13GemmUniversalIN4cute5tupleIJiiiiEEENS1_10collective13CollectiveMmaINS1_34MainloopSm90TmaGmmaWarpSpecializedILi7ENS5_IJNS4_1CILi4EEENSA_ILi2EEENSA_ILi1EEEEEENS1_32KernelTmaWarpSpecializedPingpongEEENS5_IJNSA_ILi64EEESH_SH_EEEfNS5_IJlSD_lEEEfSJ_NS4_8TiledMMAINS4_8MMA_AtomIJNS4_4SM904GMMA29MMA_64x64x8_F32TF32TF32_SS_TNILNSN_7ScaleInE1ELSP_1EEEEEENS4_6LayoutINS5_IJSD_SD_SD_EEENS5_IJNSA_ILi0EEESU_SU_EEEEENS5_IJNS4_10UnderscoreESX_SX_EEEEENS4_23SM90_TMA_LOAD_MULTICASTENS4_14ComposedLayoutINS4_7SwizzleILi3ELi4ELi3EEENS4_18smem_ptr_flag_bitsILi32EEENSS_INS5_IJNSA_ILi8EEENSA_ILi32EEEEEENS5_IJS17_SD_EEEEEEEvNS4_8identityES10_S1B_vS1C_EENS_8epilogue10collective6detail29Sm90TmaWarpSpecializedAdapterINS1F_15DefaultEpilogueIfSJ_SJ_NS1E_6thread17LinearCombinationIfLi1EffLNS1J_9ScaleType4KindE0ELNS_15FloatRoundStyleE2EfEENS1_15EpilogueDefaultEEEEEvvEEEEvNT_6ParamsE)
        /*0008*/ 	.word	0x000000a8


	//----- nvinfo : EIATTR_FRAME_SIZE
	.align		4
.L_15:
        /*000c*/ 	.byte	0x04, 0x11
        /*000e*/ 	.short	(.L_17 - .L_16)
	.align		4
.L_16:
        /*0010*/ 	.word	index@(_ZN7cutlass13device_kernelINS_4gemm6kernel13GemmUniversalIN4cute5tupleIJiiiiEEENS1_10collective13CollectiveMmaINS1_34MainloopSm90TmaGmmaWarpSpecializedILi7ENS5_IJNS4_1CILi4EEENSA_ILi2EEENSA_ILi1EEEEEENS1_32KernelTmaWarpSpecializedPingpongEEENS5_IJNSA_ILi64EEESH_SH_EEEfNS5_IJlSD_lEEEfSJ_NS4_8TiledMMAINS4_8MMA_AtomIJNS4_4SM904GMMA29MMA_64x64x8_F32TF32TF32_SS_TNILNSN_7ScaleInE1ELSP_1EEEEEENS4_6LayoutINS5_IJSD_SD_SD_EEENS5_IJNSA_ILi0EEESU_SU_EEEEENS5_IJNS4_10UnderscoreESX_SX_EEEEENS4_23SM90_TMA_LOAD_MULTICASTENS4_14ComposedLayoutINS4_7SwizzleILi3ELi4ELi3EEENS4_18smem_ptr_flag_bitsILi32EEENSS_INS5_IJNSA_ILi8EEENSA_ILi32EEEEEENS5_IJS17_SD_EEEEEEEvNS4_8identityES10_S1B_vS1C_EENS_8epilogue10collective6detail29Sm90TmaWarpSpecializedAdapterINS1F_15DefaultEpilogueIfSJ_SJ_NS1E_6thread17LinearCombinationIfLi1EffLNS1J_9ScaleType4KindE0ELNS_15FloatRoundStyleE2EfEENS1_15EpilogueDefaultEEEEEvvEEEEvNT_6ParamsE)
        /*0014*/ 	.word	0x00000008


	//----- nvinfo : EIATTR_MIN_STACK_SIZE
	.align		4
.L_17:
        /*0018*/ 	.byte	0x04, 0x12
        /*001a*/ 	.short	(.L_19 - .L_18)
	.align		4
.L_18:
        /*001c*/ 	.word	index@(_ZN7cutlass13device_kernelINS_4gemm6kernel13GemmUniversalIN4cute5tupleIJiiiiEEENS1_10collective13CollectiveMmaINS1_34MainloopSm90TmaGmmaWarpSpecializedILi7ENS5_IJNS4_1CILi4EEENSA_ILi2EEENSA_ILi1EEEEEENS1_32KernelTmaWarpSpecializedPingpongEEENS5_IJNSA_ILi64EEESH_SH_EEEfNS5_IJlSD_lEEEfSJ_NS4_8TiledMMAINS4_8MMA_AtomIJNS4_4SM904GMMA29MMA_64x64x8_F32TF32TF32_SS_TNILNSN_7ScaleInE1ELSP_1EEEEEENS4_6LayoutINS5_IJSD_SD_SD_EEENS5_IJNSA_ILi0EEESU_SU_EEEEENS5_IJNS4_10UnderscoreESX_SX_EEEEENS4_23SM90_TMA_LOAD_MULTICASTENS4_14ComposedLayoutINS4_7SwizzleILi3ELi4ELi3EEENS4_18smem_ptr_flag_bitsILi32EEENSS_INS5_IJNSA_ILi8EEENSA_ILi32EEEEEENS5_IJS17_SD_EEEEEEEvNS4_8identityES10_S1B_vS1C_EENS_8epilogue10collective6detail29Sm90TmaWarpSpecializedAdapterINS1F_15DefaultEpilogueIfSJ_SJ_NS1E_6thread17LinearCombinationIfLi1EffLNS1J_9ScaleType4KindE0ELNS_15FloatRoundStyleE2EfEENS1_15EpilogueDefaultEEEEEvvEEEEvNT_6ParamsE)
        /*0020*/ 	.word	0x00000008
.L_19:


//--------------------- .nv.compat                --------------------------
	.section	.nv.compat,"",@"SHT_CUDA_COMPAT_INFO"
	.align	4
        /*0000*/ 	.byte	0x02, 0x09, 0x01, 0x00, 0x02, 0x02, 0x04, 0x00, 0x02, 0x05, 0x05, 0x00, 0x03, 0x07, 0x01, 0x01
        /*0010*/ 	.byte	0x02, 0x03, 0x01, 0x00, 0x02, 0x06, 0x01, 0x00, 0x04, 0x0b, 0x08, 0x00, 0x00, 0x00, 0x00, 0x00
        /*0020*/ 	.byte	0x00, 0x00, 0x00, 0x00


//--------------------- .nv.info._ZN7cutlass13device_kernelINS_4gemm6kernel13GemmUniversalIN4cute5tupleIJiiiiEEENS1_10collective13CollectiveMmaINS1_34MainloopSm90TmaGmmaWarpSpecializedILi7ENS5_IJNS4_1CILi4EEENSA_ILi2EEENSA_ILi1EEEEEENS1_32KernelTmaWarpSpecializedPingpongEEENS5_IJNSA_ILi64EEESH_SH_EEEfNS5_IJlSD_lEEEfSJ_NS4_8TiledMMAINS4_8MMA_AtomIJNS4_4SM904GMMA29MMA_64x64x8_F32TF32TF32_SS_TNILNSN_7ScaleInE1ELSP_1EEEEEENS4_6LayoutINS5_IJSD_SD_SD_EEENS5_IJNSA_ILi0EEESU_SU_EEEEENS5_IJNS4_10UnderscoreESX_SX_EEEEENS4_23SM90_TMA_LOAD_MULTICASTENS4_14ComposedLayoutINS4_7SwizzleILi3ELi4ELi3EEENS4_18smem_ptr_flag_bitsILi32EEENSS_INS5_IJNSA_ILi8EEENSA_ILi32EEEEEENS5_IJS17_SD_EEEEEEEvNS4_8identityES10_S1B_vS1C_EENS_8epilogue10collective6detail29Sm90TmaWarpSpecializedAdapterINS1F_15DefaultEpilogueIfSJ_SJ_NS1E_6thread17LinearCombinationIfLi1EffLNS1J_9ScaleType4KindE0ELNS_15FloatRoundStyleE2EfEENS1_15EpilogueDefaultEEEEEvvEEEEvNT_6ParamsE --------------------------
	.section	.nv.info._ZN7cutlass13device_kernelINS_4gemm6kernel13GemmUniversalIN4cute5tupleIJiiiiEEENS1_10collective13CollectiveMmaINS1_34MainloopSm90TmaGmmaWarpSpecializedILi7ENS5_IJNS4_1CILi4EEENSA_ILi2EEENSA_ILi1EEEEEENS1_32KernelTmaWarpSpecializedPingpongEEENS5_IJNSA_ILi64EEESH_SH_EEEfNS5_IJlSD_lEEEfSJ_NS4_8TiledMMAINS4_8MMA_AtomIJNS4_4SM904GMMA29MMA_64x64x8_F32TF32TF32_SS_TNILNSN_7ScaleInE1ELSP_1EEEEEENS4_6LayoutINS5_IJSD_SD_SD_EEENS5_IJNSA_ILi0EEESU_SU_EEEEENS5_IJNS4_10UnderscoreESX_SX_EEEEENS4_23SM90_TMA_LOAD_MULTICASTENS4_14ComposedLayoutINS4_7SwizzleILi3ELi4ELi3EEENS4_18smem_ptr_flag_bitsILi32EEENSS_INS5_IJNSA_ILi8EEENSA_ILi32EEEEEENS5_IJS17_SD_EEEEEEEvNS4_8identityES10_S1B_vS1C_EENS_8epilogue10collective6detail29Sm90TmaWarpSpecializedAdapterINS1F_15DefaultEpilogueIfSJ_SJ_NS1E_6thread17LinearCombinationIfLi1EffLNS1J_9ScaleType4KindE0ELNS_15FloatRoundStyleE2EfEENS1_15EpilogueDefaultEEEEEvvEEEEvNT_6ParamsE,"",@"SHT_CUDA_INFO"
	.sectionflags	@""
	.align	4


	//----- nvinfo : EIATTR_CUDA_API_VERSION
	.align		4
        /*0000*/ 	.byte	0x04, 0x37
        /*0002*/ 	.short	(.L_21 - .L_20)
.L_20:
        /*0004*/ 	.word	0x00000082


	//----- nvinfo : EIATTR_KPARAM_INFO
	.align		4
.L_21:
        /*0008*/ 	.byte	0x04, 0x17
        /*000a*/ 	.short	(.L_23 - .L_22)
.L_22:
        /*000c*/ 	.word	0x00000000
        /*0010*/ 	.short	0x0000
        /*0012*/ 	.short	0x0070
        /*0014*/ 	.byte	0x00, 0xf0, 0x01, 0x10


	//----- nvinfo : EIATTR_SPARSE_MMA_MASK
	.align		4
.L_23:
        /*0018*/ 	.byte	0x03, 0x50
        /*001a*/ 	.short	0x0000


	//----- nvinfo : EIATTR_MAXREG_COUNT
	.align		4
        /*001c*/ 	.byte	0x03, 0x1b
        /*001e*/ 	.short	0x00a8


	//----- nvinfo : EIATTR_NUM_BARRIERS
	.align		4
        /*0020*/ 	.byte	0x02, 0x4c
        /*0022*/ 	.byte	0x01
	.zero		1


	//----- nvinfo : EIATTR_EXTERNS
	.align		4
        /*0024*/ 	.byte	0x04, 0x0f
        /*0026*/ 	.short	(.L_25 - .L_24)


	//   ....[0]....
	.align		4
.L_24:
        /*0028*/ 	.word	index@(__assertfail)


	//----- nvinfo : EIATTR_ANNOTATIONS
	.align		4
.L_25:
        /*002c*/ 	.byte	0x04, 0x55
        /*002e*/ 	.short	(.L_27 - .L_26)


	//   ....[0]....
.L_26:
        /*0030*/ 	.word	0x00000001
        /*0034*/ 	.byte	0x30, 0x0e, 0x00, 0x00, 0x01, 0x00, 0x00, 0x00, 0x00, 0x15, 0x00, 0x00, 0x01, 0x00, 0x00, 0x00
        /*0044*/ 	.byte	0xb0, 0x43, 0x00, 0x00, 0x01, 0x00, 0x00, 0x00, 0x00, 0x52, 0x00, 0x00


	//----- nvinfo : EIATTR_MERCURY_ISA_VERSION
	.align		4
.L_27:
        /*0050*/ 	.byte	0x03, 0x5f
        /*0052*/ 	.short	0x0101


	//----- nvinfo : EIATTR_INT_WARP_WIDE_INSTR_OFFSETS
	.align		4
        /*0054*/ 	.byte	0x04, 0x31
        /*0056*/ 	.short	(.L_29 - .L_28)


	//   ....[0]....
.L_28:
        /*0058*/ 	.word	0x00000560


	//   ....[1]....
        /*005c*/ 	.word	0x00000600


	//   ....[2]....
        /*0060*/ 	.word	0x00000620


	//   ....[3]....
        /*0064*/ 	.word	0x00000630


	//   ....[4]....
        /*0068*/ 	.word	0x00000680


	//   ....[5]....
        /*006c*/ 	.word	0x000006a0


	//   ....[6]....
        /*0070*/ 	.word	0x000007f0


	//   ....[7]....
        /*0074*/ 	.word	0x00000830


	//----- nvinfo : EIATTR_COOP_GROUP_MASK_REGIDS
	.align		4
.L_29:
        /*0078*/ 	.byte	0x04, 0x29
        /*007a*/ 	.short	(.L_31 - .L_30)


	//   ....[0]....
.L_30:
        /*007c*/ 	.word	0xffffffff


	//   ....[1]....
        /*0080*/ 	.word	0xffffffff


	//   ....[2]....
        /*0084*/ 	.word	0xffffffff


	//   ....[3]....
        /*0088*/ 	.word	0xffffffff


	//   ....[4]....
        /*008c*/ 	.word	0xffffffff


	//   ....[5]....
        /*0090*/ 	.word	0xffffffff


	//   ....[6]....
        /*0094*/ 	.word	0xffffffff


	//----- nvinfo : EIATTR_COOP_GROUP_INSTR_OFFSETS
	.align		4
.L_31:
        /*0098*/ 	.byte	0x04, 0x28
        /*009a*/ 	.short	(.L_33 - .L_32)


	//   ....[0]....
.L_32:
        /*009c*/ 	.word	0x00000070


	//   ....[1]....
        /*00a0*/ 	.word	0x00000080


	//   ....[2]....
        /*00a4*/ 	.word	0x00000140


	//   ....[3]....
        /*00a8*/ 	.word	0x00000330


	//   ....[4]....
        /*00ac*/ 	.word	0x00000370


	//   ....[5]....
        /*00b0*/ 	.word	0x000003b0


	//   ....[6]....
        /*00b4*/ 	.word	0x000009e0


	//----- nvinfo : EIATTR_REG_RECONFIG
	.align		4
.L_33:
        /*00b8*/ 	.byte	0x01, 0x54
	.zero		2


	//----- nvinfo : EIATTR_SYSCALL_OFFSETS
	.align		4
        /*00bc*/ 	.byte	0x04, 0x46
        /*00be*/ 	.short	(.L_35 - .L_34)


	//   ....[0]....
.L_34:
        /*00c0*/ 	.word	0x000019f0


	//----- nvinfo : EIATTR_MBARRIER_INSTR_OFFSETS
	.align		4
.L_35:
        /*00c4*/ 	.byte	0x04, 0x39
        /*00c6*/ 	.short	(.L_37 - .L_36)


	//   ....[0]....
.L_36:
        /*00c8*/ 	.word	0x00000240
        /*00cc*/ 	.word	0x000000ff
        /*00d0*/ 	.word	0x00000000
        /*00d4*/ 	.short	0x0100
        /*00d6*/ 	.byte	0x08
	.zero		1


	//   ....[1]....
        /*00d8*/ 	.word	0x00000250
        /*00dc*/ 	.word	0x000000ff
        /*00e0*/ 	.word	0x00000038
        /*00e4*/ 	.short	0x0100
        /*00e6*/ 	.byte	0x08
	.zero		1


	//   ....[2]....
        /*00e8*/ 	.word	0x00000260
        /*00ec*/ 	.word	0x000000ff
        /*00f0*/ 	.word	0x00000008
        /*00f4*/ 	.short	0x0100
        /*00f6*/ 	.byte	0x08
	.zero		1


	//   ....[3]....
        /*00f8*/ 	.word	0x00000270
        /*00fc*/ 	.word	0x000000ff
        /*0100*/ 	.word	0x00000040
        /*0104*/ 	.short	0x0100
        /*0106*/ 	.byte	0x08
	.zero		1


	//   ....[4]....
        /*0108*/ 	.word	0x00000280
        /*010c*/ 	.word	0x000000ff
        /*0110*/ 	.word	0x00000010
        /*0114*/ 	.short	0x0100
        /*0116*/ 	.byte	0x08
	.zero		1


	//   ....[5]....
        /*0118*/ 	.word	0x00000290
        /*011c*/ 	.word	0x000000ff
        /*0120*/ 	.word	0x00000048
        /*0124*/ 	.short	0x0100
        /*0126*/ 	.byte	0x08
	.zero		1


	//   ....[6]....
        /*0128*/ 	.word	0x000002a0
        /*012c*/ 	.word	0x000000ff
        /*0130*/ 	.word	0x00000018
        /*0134*/ 	.short	0x0100
        /*0136*/ 	.byte	0x08
	.zero		1


	//   ....[7]....
        /*0138*/ 	.word	0x000002b0
        /*013c*/ 	.word	0x000000ff
        /*0140*/ 	.word	0x00000050
        /*0144*/ 	.short	0x0100
        /*0146*/ 	.byte	0x08
	.zero		1


	//   ....[8]....
        /*0148*/ 	.word	0x000002c0
        /*014c*/ 	.word	0x000000ff
        /*0150*/ 	.word	0x00000020
        /*0154*/ 	.short	0x0100
        /*0156*/ 	.byte	0x08
	.zero		1


	//   ....[9]....
        /*0158*/ 	.word	0x000002d0
        /*015c*/ 	.word	0x000000ff
        /*0160*/ 	.word	0x00000058
        /*0164*/ 	.short	0x0100
        /*0166*/ 	.byte	0x08
	.zero		1


	//   ....[10]....
        /*0168*/ 	.word	0x000002e0
        /*016c*/ 	.word	0x000000ff
        /*0170*/ 	.word	0x00000028
        /*0174*/ 	.short	0x0100
        /*0176*/ 	.byte	0x08
	.zero		1


	//   ....[11]....
        /*0178*/ 	.word	0x000002f0
        /*017c*/ 	.word	0x000000ff
        /*0180*/ 	.word	0x00000060
        /*0184*/ 	.short	0x0100
        /*0186*/ 	.byte	0x08
	.zero		1


	//   ....[12]....
        /*0188*/ 	.word	0x00000300
        /*018c*/ 	.word	0x000000ff
        /*0190*/ 	.word	0x00000030
        /*0194*/ 	.short	0x0100
        /*0196*/ 	.byte	0x08
	.zero		1


	//   ....[13]....
        /*0198*/ 	.word	0x00000310
        /*019c*/ 	.word	0x000000ff
        /*01a0*/ 	.word	0x00000068
        /*01a4*/ 	.short	0x0100
        /*01a6*/ 	.byte	0x08
	.zero		1


	//   ....[14]....
        /*01a8*/ 	.word	0x00000860
        /*01ac*/ 	.word	0x000000ff
        /*01b0*/ 	.word	0x000000a0
        /*01b4*/ 	.short	0x0100
        /*01b6*/ 	.byte	0x08
	.zero		1


	//   ....[15]....
        /*01b8*/ 	.word	0x00000900
        /*01bc*/ 	.word	0x000000ff
        /*01c0*/ 	.word	0x000000a8
        /*01c4*/ 	.short	0x0100
        /*01c6*/ 	.byte	0x08
	.zero		1


	//   ....[16]....
        /*01c8*/ 	.word	0x00000960
        /*01cc*/ 	.word	0x000000ff
        /*01d0*/ 	.word	0x00000080
        /*01d4*/ 	.short	0x0100
        /*01d6*/ 	.byte	0x09
	.zero		1


	//   ....[17]....
        /*01d8*/ 	.word	0x00000970
        /*01dc*/ 	.word	0x000000ff
        /*01e0*/ 	.word	0x00000088
        /*01e4*/ 	.short	0x0100
        /*01e6*/ 	.byte	0x09
	.zero		1


	//   ....[18]....
        /*01e8*/ 	.word	0x00000980
        /*01ec*/ 	.word	0x000000ff
        /*01f0*/ 	.word	0x00000090
        /*01f4*/ 	.short	0x0100
        /*01f6*/ 	.byte	0x09
	.zero		1


	//   ....[19]....
        /*01f8*/ 	.word	0x00000990
        /*01fc*/ 	.word	0x000000ff
        /*0200*/ 	.word	0x00000098
        /*0204*/ 	.short	0x0100
        /*0206*/ 	.byte	0x09
	.zero		1


	//   ....[20]....
        /*0208*/ 	.word	0x000018b0
        /*020c*/ 	.word	0x000000ff
        /*0210*/ 	.word	0xfffffff8
        /*0214*/ 	.short	0x010a
        /*0216*/ 	.byte	0x2b
	.zero		1


	//   ....[21]....
        /*0218*/ 	.word	0x00001a70
        /*021c*/ 	.word	0x00000003
        /*0220*/ 	.word	0x00000000
        /*0224*/ 	.short	0x010a
        /*0226*/ 	.byte	0x3f
	.zero		1


	//   ....[22]....
        /*0228*/ 	.word	0x00001ab0
        /*022c*/ 	.word	0x00000003
        /*0230*/ 	.word	0x00000000
        /*0234*/ 	.short	0x010a
        /*0236*/ 	.byte	0x3f
	.zero		1


	//   ....[23]....
        /*0238*/ 	.word	0x00001f70
        /*023c*/ 	.word	0x000000ff
        /*0240*/ 	.word	0x00000000
        /*0244*/ 	.short	0x010a
        /*0246*/ 	.byte	0x04
	.zero		1


	//   ....[24]....
        /*0248*/ 	.word	0x00001fb0
        /*024c*/ 	.word	0x000000ff
        /*0250*/ 	.word	0x00000000
        /*0254*/ 	.short	0x010a
        /*0256*/ 	.byte	0x04
	.zero		1


	//   ....[25]....
        /*0258*/ 	.word	0x000023d0
        /*025c*/ 	.word	0x00000005
        /*0260*/ 	.word	0x00000000
        /*0264*/ 	.short	0x0101
        /*0266*/ 	.byte	0x3f
	.zero		1


	//   ....[26]....
        /*0268*/ 	.word	0x000024e0
        /*026c*/ 	.word	0x00000003
        /*0270*/ 	.word	0x00000000
        /*0274*/ 	.short	0x0101
        /*0276*/ 	.byte	0x30
	.zero		1


	//   ....[27]....
        /*0278*/ 	.word	0x00002610
        /*027c*/ 	.word	0x00000000
        /*0280*/ 	.word	0x00000000
        /*0284*/ 	.short	0x0101
        /*0286*/ 	.byte	0x3f
	.zero		1


	//   ....[28]....
        /*0288*/ 	.word	0x00002690
        /*028c*/ 	.word	0x000000ff
        /*0290*/ 	.word	0x00000008
        /*0294*/ 	.short	0x010a
        /*0296*/ 	.byte	0x2b
	.zero		1


	//   ....[29]....
        /*0298*/ 	.word	0x000043f0
        /*029c*/ 	.word	0x00000000
        /*02a0*/ 	.word	0x00000000
        /*02a4*/ 	.short	0x0101
        /*02a6*/ 	.byte	0x30
	.zero		1


	//   ....[30]....
        /*02a8*/ 	.word	0x00004e60
        /*02ac*/ 	.word	0x0000000b
        /*02b0*/ 	.word	0x00000038
        /*02b4*/ 	.short	0x010a
        /*02b6*/ 	.byte	0x3f
	.zero		1


	//   ....[31]....
        /*02b8*/ 	.word	0x00005360
        /*02bc*/ 	.word	0x00000006
        /*02c0*/ 	.word	0x000000a8
        /*02c4*/ 	.short	0x0101
        /*02c6*/ 	.byte	0x3f
	.zero		1


	//   ....[32]....
        /*02c8*/ 	.word	0x00005a70
        /*02cc*/ 	.word	0x00000007
        /*02d0*/ 	.word	0x00000000
        /*02d4*/ 	.short	0x010a
        /*02d6*/ 	.byte	0x3f
	.zero		1


	//   ....[33]....
        /*02d8*/ 	.word	0x00005af0
        /*02dc*/ 	.word	0x00000006
        /*02e0*/ 	.word	0x00000000
        /*02e4*/ 	.short	0x010a
        /*02e6*/ 	.byte	0x3f
	.zero		1


	//   ....[34]....
        /*02e8*/ 	.word	0x00005b80
        /*02ec*/ 	.word	0x00000007
        /*02f0*/ 	.word	0x00000000
        /*02f4*/ 	.short	0x010a
        /*02f6*/ 	.byte	0x3f
	.zero		1


	//   ....[35]....
        /*02f8*/ 	.word	0x00005c10
        /*02fc*/ 	.word	0x00000006
        /*0300*/ 	.word	0x00000000
        /*0304*/ 	.short	0x010a
        /*0306*/ 	.byte	0x3f
	.zero		1


	//   ....[36]....
        /*0308*/ 	.word	0x00005ca0
        /*030c*/ 	.word	0x00000007
        /*0310*/ 	.word	0x00000000
        /*0314*/ 	.short	0x010a
        /*0316*/ 	.byte	0x3f
	.zero		1


	//   ....[37]....
        /*0318*/ 	.word	0x00005d30
        /*031c*/ 	.word	0x00000006
        /*0320*/ 	.word	0x00000000
        /*0324*/ 	.short	0x010a
        /*0326*/ 	.byte	0x3f
	.zero		1


	//   ....[38]....
        /*0328*/ 	.word	0x00005dc0
        /*032c*/ 	.word	0x00000005
        /*0330*/ 	.word	0x00000000
        /*0334*/ 	.short	0x010a
        /*0336*/ 	.byte	0x3f
	.zero		1


	//   ....[39]....
        /*0338*/ 	.word	0x00005e30
        /*033c*/ 	.word	0x00000003
        /*0340*/ 	.word	0xfffffff8
        /*0344*/ 	.short	0x010a
        /*0346*/ 	.byte	0x3f
	.zero		1


	//   ....[40]....
        /*0348*/ 	.word	0x00005e80
        /*034c*/ 	.word	0x00000003
        /*0350*/ 	.word	0x00000000
        /*0354*/ 	.short	0x010a
        /*0356*/ 	.byte	0x3f
	.zero		1


	//   ....[41]....
        /*0358*/ 	.word	0x00005ee0
        /*035c*/ 	.word	0x00000005
        /*0360*/ 	.word	0x00000000
        /*0364*/ 	.short	0x010a
        /*0366*/ 	.byte	0x3f
	.zero		1


	//   ....[42]....
        /*0368*/ 	.word	0x00005f40
        /*036c*/ 	.word	0x00000003
        /*0370*/ 	.word	0x00000008
        /*0374*/ 	.short	0x010a
        /*0376*/ 	.byte	0x3f
	.zero		1


	//   ....[43]....
        /*0378*/ 	.word	0x00006010
        /*037c*/ 	.word	0x0000000b
        /*0380*/ 	.word	0x00000038
        /*0384*/ 	.short	0x010a
        /*0386*/ 	.byte	0x3f
	.zero		1


	//   ....[44]....
        /*0388*/ 	.word	0x000060e0
        /*038c*/ 	.word	0x00000007
        /*0390*/ 	.word	0x00000000
        /*0394*/ 	.short	0x010a
        /*0396*/ 	.byte	0x3f
	.zero		1


	//   ....[45]....
        /*0398*/ 	.word	0x00006130
        /*039c*/ 	.word	0x00000006
        /*03a0*/ 	.word	0x00000000
        /*03a4*/ 	.short	0x010a
        /*03a6*/ 	.byte	0x3f
	.zero		1


	//   ....[46]....
        /*03a8*/ 	.word	0x00006180
        /*03ac*/ 	.word	0x00000007
        /*03b0*/ 	.word	0x00000000
        /*03b4*/ 	.short	0x010a
        /*03b6*/ 	.byte	0x3f
	.zero		1


	//   ....[47]....
        /*03b8*/ 	.word	0x000061d0
        /*03bc*/ 	.word	0x00000006
        /*03c0*/ 	.word	0x00000000
        /*03c4*/ 	.short	0x010a
        /*03c6*/ 	.byte	0x3f
	.zero		1


	//   ....[48]....
        /*03c8*/ 	.word	0x00006220
        /*03cc*/ 	.word	0x00000007
        /*03d0*/ 	.word	0x00000000
        /*03d4*/ 	.short	0x010a
        /*03d6*/ 	.byte	0x3f
	.zero		1


	//   ....[49]....
        /*03d8*/ 	.word	0x00006270
        /*03dc*/ 	.word	0x00000006
        /*03e0*/ 	.word	0x00000000
        /*03e4*/ 	.short	0x010a
        /*03e6*/ 	.byte	0x3f
	.zero		1


	//----- nvinfo : EIATTR_NUM_MBARRIERS
	.align		4
.L_37:
        /*03e8*/ 	.byte	0x03, 0x38
        /*03ea*/ 	.short	0x0014


	//----- nvinfo : EIATTR_EXIT_INSTR_OFFSETS
	.align		4
        /*03ec*/ 	.byte	0x04, 0x1c
        /*03ee*/ 	.short	(.L_39 - .L_38)


	//   ....[0]....
.L_38:
        /*03f0*/ 	.word	0x00001490


	//   ....[1]....
        /*03f4*/ 	.word	0x000014f0


	//   ....[2]....
        /*03f8*/ 	.word	0x00004a30


	//   ....[3]....
        /*03fc*/ 	.word	0x00004a60


	//   ....[4]....
        /*0400*/ 	.word	0x00005e10


	//----- nvinfo : EIATTR_MAX_THREADS
	.align		4
.L_39:
        /*0404*/ 	.byte	0x04, 0x05
        /*0406*/ 	.short	(.L_41 - .L_40)
.L_40:
        /*0408*/ 	.word	0x00000180
        /*040c*/ 	.word	0x00000001
        /*0410*/ 	.word	0x00000001


	//----- nvinfo : EIATTR_CRS_STACK_SIZE
	.align		4
.L_41:
        /*0414*/ 	.byte	0x04, 0x1e
        /*0416*/ 	.short	(.L_43 - .L_42)
.L_42:
        /*0418*/ 	.word	0x00000000


	//----- nvinfo : EIATTR_CBANK_PARAM_SIZE
	.align		4
.L_43:
        /*041c*/ 	.byte	0x03, 0x19
        /*041e*/ 	.short	0x0470


	//----- nvinfo : EIATTR_PARAM_CBANK
	.align		4
        /*0420*/ 	.byte	0x04, 0x0a
        /*0422*/ 	.short	(.L_45 - .L_44)
	.align		4
.L_44:
        /*0424*/ 	.word	index@(.nv.constant0._ZN7cutlass13device_kernelINS_4gemm6kernel13GemmUniversalIN4cute5tupleIJiiiiEEENS1_10collective13CollectiveMmaINS1_34MainloopSm90TmaGmmaWarpSpecializedILi7ENS5_IJNS4_1CILi4EEENSA_ILi2EEENSA_ILi1EEEEEENS1_32KernelTmaWarpSpecializedPingpongEEENS5_IJNSA_ILi64EEESH_SH_EEEfNS5_IJlSD_lEEEfSJ_NS4_8TiledMMAINS4_8MMA_AtomIJNS4_4SM904GMMA29MMA_64x64x8_F32TF32TF32_SS_TNILNSN_7ScaleInE1ELSP_1EEEEEENS4_6LayoutINS5_IJSD_SD_SD_EEENS5_IJNSA_ILi0EEESU_SU_EEEEENS5_IJNS4_10UnderscoreESX_SX_EEEEENS4_23SM90_TMA_LOAD_MULTICASTENS4_14ComposedLayoutINS4_7SwizzleILi3ELi4ELi3EEENS4_18smem_ptr_flag_bitsILi32EEENSS_INS5_IJNSA_ILi8EEENSA_ILi32EEEEEENS5_IJS17_SD_EEEEEEEvNS4_8identityES10_S1B_vS1C_EENS_8epilogue10collective6detail29Sm90TmaWarpSpecializedAdapterINS1F_15DefaultEpilogueIfSJ_SJ_NS1E_6thread17LinearCombinationIfLi1EffLNS1J_9ScaleType4KindE0ELNS_15FloatRoundStyleE2EfEENS1_15EpilogueDefaultEEEEEvvEEEEvNT_6ParamsE)
        /*0428*/ 	.short	0x0210
        /*042a*/ 	.short	0x0470


	//----- nvinfo : EIATTR_SW_WAR
	.align		4
.L_45:
        /*042c*/ 	.byte	0x04, 0x36
        /*042e*/ 	.short	(.L_47 - .L_46)
.L_46:
        /*0430*/ 	.word	0x00000008
.L_47:


//--------------------- .nv.callgraph             --------------------------
	.section	.nv.callgraph,"",@"SHT_CUDA_CALLGRAPH"
	.align	4
	.sectionentsize	8
	.align		4
        /*0000*/ 	.word	0x00000000
	.align		4
        /*0004*/ 	.word	0xffffffff
	.align		4
        /*0008*/ 	.word	index@(_ZN7cutlass13device_kernelINS_4gemm6kernel13GemmUniversalIN4cute5tupleIJiiiiEEENS1_10collective13CollectiveMmaINS1_34MainloopSm90TmaGmmaWarpSpecializedILi7ENS5_IJNS4_1CILi4EEENSA_ILi2EEENSA_ILi1EEEEEENS1_32KernelTmaWarpSpecializedPingpongEEENS5_IJNSA_ILi64EEESH_SH_EEEfNS5_IJlSD_lEEEfSJ_NS4_8TiledMMAINS4_8MMA_AtomIJNS4_4SM904GMMA29MMA_64x64x8_F32TF32TF32_SS_TNILNSN_7ScaleInE1ELSP_1EEEEEENS4_6LayoutINS5_IJSD_SD_SD_EEENS5_IJNSA_ILi0EEESU_SU_EEEEENS5_IJNS4_10UnderscoreESX_SX_EEEEENS4_23SM90_TMA_LOAD_MULTICASTENS4_14ComposedLayoutINS4_7SwizzleILi3ELi4ELi3EEENS4_18smem_ptr_flag_bitsILi32EEENSS_INS5_IJNSA_ILi8EEENSA_ILi32EEEEEENS5_IJS17_SD_EEEEEEEvNS4_8identityES10_S1B_vS1C_EENS_8epilogue10collective6detail29Sm90TmaWarpSpecializedAdapterINS1F_15DefaultEpilogueIfSJ_SJ_NS1E_6thread17LinearCombinationIfLi1EffLNS1J_9ScaleType4KindE0ELNS_15FloatRoundStyleE2EfEENS1_15EpilogueDefaultEEEEEvvEEEEvNT_6ParamsE)
	.align		4
        /*000c*/ 	.word	index@(__assertfail)
	.align		4
        /*0010*/ 	.word	0x00000000
	.align		4
        /*0014*/ 	.word	0xfffffffe
	.align		4
        /*0018*/ 	.word	0x00000000
	.align		4
        /*001c*/ 	.word	0xfffffffd
	.align		4
        /*0020*/ 	.word	0x00000000
	.align		4
        /*0024*/ 	.word	0xfffffffc


//--------------------- .nv.constant4             --------------------------
	.section	.nv.constant4,"a",@progbits
	.align	8
	.align		8
.nv.constant4:
        /*0000*/ 	.dword	__assertfail
	.align		8
        /*0008*/ 	.dword	__unnamed_1
	.align		8
        /*0010*/ 	.dword	_ZN40_INTERNAL_15eaa6dd_4_k_cu_cf9aedfd_298844cuda3std3__45__cpo5beginE
	.align		8
        /*0018*/ 	.dword	_ZN40_INTERNAL_15eaa6dd_4_k_cu_cf9aedfd_298844cuda3std3__45__cpo3endE
	.align		8
        /*0020*/ 	.dword	_ZN40_INTERNAL_15eaa6dd_4_k_cu_cf9aedfd_298844cuda3std3__45__cpo6cbeginE
	.align		8
        /*0028*/ 	.dword	_ZN40_INTERNAL_15eaa6dd_4_k_cu_cf9aedfd_298844cuda3std3__45__cpo4cendE
	.align		8
        /*0030*/ 	.dword	_ZN40_INTERNAL_15eaa6dd_4_k_cu_cf9aedfd_298844cuda3std3__442_GLOBAL__N__15eaa6dd_4_k_cu_cf9aedfd_298846ignoreE
	.align		8
        /*0038*/ 	.dword	_ZN40_INTERNAL_15eaa6dd_4_k_cu_cf9aedfd_298844cuda3std3__419piecewise_constructE
	.align		8
        /*0040*/ 	.dword	_ZN40_INTERNAL_15eaa6dd_4_k_cu_cf9aedfd_298844cuda3std3__48in_placeE
	.align		8
        /*0048*/ 	.dword	_ZN40_INTERNAL_15eaa6dd_4_k_cu_cf9aedfd_298844cuda3std6ranges3__45__cpo4swapE
	.align		8
        /*0050*/ 	.dword	_ZN40_INTERNAL_15eaa6dd_4_k_cu_cf9aedfd_298844cuda3std6ranges3__45__cpo9iter_moveE
	.align		8
        /*0058*/ 	.dword	_ZN40_INTERNAL_15eaa6dd_4_k_cu_cf9aedfd_298844cute7productE
	.align		8
        /*0060*/ 	.dword	_ZN40_INTERNAL_15eaa6dd_4_k_cu_cf9aedfd_298844cute1_E
	.align		8
        /*0068*/ 	.dword	$str$22
	.align		8
        /*0070*/ 	.dword	$str$23


//--------------------- .text._ZN7cutlass13device_kernelINS_4gemm6kernel13GemmUniversalIN4cute5tupleIJiiiiEEENS1_10collective13CollectiveMmaINS1_34MainloopSm90TmaGmmaWarpSpecializedILi7ENS5_IJNS4_1CILi4EEENSA_ILi2EEENSA_ILi1EEEEEENS1_32KernelTmaWarpSpecializedPingpongEEENS5_IJNSA_ILi64EEESH_SH_EEEfNS5_IJlSD_lEEEfSJ_NS4_8TiledMMAINS4_8MMA_AtomIJNS4_4SM904GMMA29MMA_64x64x8_F32TF32TF32_SS_TNILNSN_7ScaleInE1ELSP_1EEEEEENS4_6LayoutINS5_IJSD_SD_SD_EEENS5_IJNSA_ILi0EEESU_SU_EEEEENS5_IJNS4_10UnderscoreESX_SX_EEEEENS4_23SM90_TMA_LOAD_MULTICASTENS4_14ComposedLayoutINS4_7SwizzleILi3ELi4ELi3EEENS4_18smem_ptr_flag_bitsILi32EEENSS_INS5_IJNSA_ILi8EEENSA_ILi32EEEEEENS5_IJS17_SD_EEEEEEEvNS4_8identityES10_S1B_vS1C_EENS_8epilogue10collective6detail29Sm90TmaWarpSpecializedAdapterINS1F_15DefaultEpilogueIfSJ_SJ_NS1E_6thread17LinearCombinationIfLi1EffLNS1J_9ScaleType4KindE0ELNS_15FloatRoundStyleE2EfEENS1_15EpilogueDefaultEEEEEvvEEEEvNT_6ParamsE --------------------------
	.section	.text._ZN7cutlass13device_kernelINS_4gemm6kernel13GemmUniversalIN4cute5tupleIJiiiiEEENS1_10collective13CollectiveMmaINS1_34MainloopSm90TmaGmmaWarpSpecializedILi7ENS5_IJNS4_1CILi4EEENSA_ILi2EEENSA_ILi1EEEEEENS1_32KernelTmaWarpSpecializedPingpongEEENS5_IJNSA_ILi64EEESH_SH_EEEfNS5_IJlSD_lEEEfSJ_NS4_8TiledMMAINS4_8MMA_AtomIJNS4_4SM904GMMA29MMA_64x64x8_F32TF32TF32_SS_TNILNSN_7ScaleInE1ELSP_1EEEEEENS4_6LayoutINS5_IJSD_SD_SD_EEENS5_IJNSA_ILi0EEESU_SU_EEEEENS5_IJNS4_10UnderscoreESX_SX_EEEEENS4_23SM90_TMA_LOAD_MULTICASTENS4_14ComposedLayoutINS4_7SwizzleILi3ELi4ELi3EEENS4_18smem_ptr_flag_bitsILi32EEENSS_INS5_IJNSA_ILi8EEENSA_ILi32EEEEEENS5_IJS17_SD_EEEEEEEvNS4_8identityES10_S1B_vS1C_EENS_8epilogue10collective6detail29Sm90TmaWarpSpecializedAdapterINS1F_15DefaultEpilogueIfSJ_SJ_NS1E_6thread17LinearCombinationIfLi1EffLNS1J_9ScaleType4KindE0ELNS_15FloatRoundStyleE2EfEENS1_15EpilogueDefaultEEEEEvvEEEEvNT_6ParamsE,"ax",@progbits
	.align	128
.text._ZN7cutlass13device_kernelINS_4gemm6kernel13GemmUniversalIN4cute5tupleIJiiiiEEENS1_10collective13CollectiveMmaINS1_34MainloopSm90TmaGmmaWarpSpecializedILi7ENS5_IJNS4_1CILi4EEENSA_ILi2EEENSA_ILi1EEEEEENS1_32KernelTmaWarpSpecializedPingpongEEENS5_IJNSA_ILi64EEESH_SH_EEEfNS5_IJlSD_lEEEfSJ_NS4_8TiledMMAINS4_8MMA_AtomIJNS4_4SM904GMMA29MMA_64x64x8_F32TF32TF32_SS_TNILNSN_7ScaleInE1ELSP_1EEEEEENS4_6LayoutINS5_IJSD_SD_SD_EEENS5_IJNSA_ILi0EEESU_SU_EEEEENS5_IJNS4_10UnderscoreESX_SX_EEEEENS4_23SM90_TMA_LOAD_MULTICASTENS4_14ComposedLayoutINS4_7SwizzleILi3ELi4ELi3EEENS4_18smem_ptr_flag_bitsILi32EEENSS_INS5_IJNSA_ILi8EEENSA_ILi32EEEEEENS5_IJS17_SD_EEEEEEEvNS4_8identityES10_S1B_vS1C_EENS_8epilogue10collective6detail29Sm90TmaWarpSpecializedAdapterINS1F_15DefaultEpilogueIfSJ_SJ_NS1E_6thread17LinearCombinationIfLi1EffLNS1J_9ScaleType4KindE0ELNS_15FloatRoundStyleE2EfEENS1_15EpilogueDefaultEEEEEvvEEEEvNT_6ParamsE:
        .type           _ZN7cutlass13device_kernelINS_4gemm6kernel13GemmUniversalIN4cute5tupleIJiiiiEEENS1_10collective13CollectiveMmaINS1_34MainloopSm90TmaGmmaWarpSpecializedILi7ENS5_IJNS4_1CILi4EEENSA_ILi2EEENSA_ILi1EEEEEENS1_32KernelTmaWarpSpecializedPingpongEEENS5_IJNSA_ILi64EEESH_SH_EEEfNS5_IJlSD_lEEEfSJ_NS4_8TiledMMAINS4_8MMA_AtomIJNS4_4SM904GMMA29MMA_64x64x8_F32TF32TF32_SS_TNILNSN_7ScaleInE1ELSP_1EEEEEENS4_6LayoutINS5_IJSD_SD_SD_EEENS5_IJNSA_ILi0EEESU_SU_EEEEENS5_IJNS4_10UnderscoreESX_SX_EEEEENS4_23SM90_TMA_LOAD_MULTICASTENS4_14ComposedLayoutINS4_7SwizzleILi3ELi4ELi3EEENS4_18smem_ptr_flag_bitsILi32EEENSS_INS5_IJNSA_ILi8EEENSA_ILi32EEEEEENS5_IJS17_SD_EEEEEEEvNS4_8identityES10_S1B_vS1C_EENS_8epilogue10collective6detail29Sm90TmaWarpSpecializedAdapterINS1F_15DefaultEpilogueIfSJ_SJ_NS1E_6thread17LinearCombinationIfLi1EffLNS1J_9ScaleType4KindE0ELNS_15FloatRoundStyleE2EfEENS1_15EpilogueDefaultEEEEEvvEEEEvNT_6ParamsE,@function
        .size           _ZN7cutlass13device_kernelINS_4gemm6kernel13GemmUniversalIN4cute5tupleIJiiiiEEENS1_10collective13CollectiveMmaINS1_34MainloopSm90TmaGmmaWarpSpecializedILi7ENS5_IJNS4_1CILi4EEENSA_ILi2EEENSA_ILi1EEEEEENS1_32KernelTmaWarpSpecializedPingpongEEENS5_IJNSA_ILi64EEESH_SH_EEEfNS5_IJlSD_lEEEfSJ_NS4_8TiledMMAINS4_8MMA_AtomIJNS4_4SM904GMMA29MMA_64x64x8_F32TF32TF32_SS_TNILNSN_7ScaleInE1ELSP_1EEEEEENS4_6LayoutINS5_IJSD_SD_SD_EEENS5_IJNSA_ILi0EEESU_SU_EEEEENS5_IJNS4_10UnderscoreESX_SX_EEEEENS4_23SM90_TMA_LOAD_MULTICASTENS4_14ComposedLayoutINS4_7SwizzleILi3ELi4ELi3EEENS4_18smem_ptr_flag_bitsILi32EEENSS_INS5_IJNSA_ILi8EEENSA_ILi32EEEEEENS5_IJS17_SD_EEEEEEEvNS4_8identityES10_S1B_vS1C_EENS_8epilogue10collective6detail29Sm90TmaWarpSpecializedAdapterINS1F_15DefaultEpilogueIfSJ_SJ_NS1E_6thread17LinearCombinationIfLi1EffLNS1J_9ScaleType4KindE0ELNS_15FloatRoundStyleE2EfEENS1_15EpilogueDefaultEEEEEvvEEEEvNT_6ParamsE,(.L_x_145 - _ZN7cutlass13device_kernelINS_4gemm6kernel13GemmUniversalIN4cute5tupleIJiiiiEEENS1_10collective13CollectiveMmaINS1_34MainloopSm90TmaGmmaWarpSpecializedILi7ENS5_IJNS4_1CILi4EEENSA_ILi2EEENSA_ILi1EEEEEENS1_32KernelTmaWarpSpecializedPingpongEEENS5_IJNSA_ILi64EEESH_SH_EEEfNS5_IJlSD_lEEEfSJ_NS4_8TiledMMAINS4_8MMA_AtomIJNS4_4SM904GMMA29MMA_64x64x8_F32TF32TF32_SS_TNILNSN_7ScaleInE1ELSP_1EEEEEENS4_6LayoutINS5_IJSD_SD_SD_EEENS5_IJNSA_ILi0EEESU_SU_EEEEENS5_IJNS4_10UnderscoreESX_SX_EEEEENS4_23SM90_TMA_LOAD_MULTICASTENS4_14ComposedLayoutINS4_7SwizzleILi3ELi4ELi3EEENS4_18smem_ptr_flag_bitsILi32EEENSS_INS5_IJNSA_ILi8EEENSA_ILi32EEEEEENS5_IJS17_SD_EEEEEEEvNS4_8identityES10_S1B_vS1C_EENS_8epilogue10collective6detail29Sm90TmaWarpSpecializedAdapterINS1F_15DefaultEpilogueIfSJ_SJ_NS1E_6thread17LinearCombinationIfLi1EffLNS1J_9ScaleType4KindE0ELNS_15FloatRoundStyleE2EfEENS1_15EpilogueDefaultEEEEEvvEEEEvNT_6ParamsE)
        .other          _ZN7cutlass13device_kernelINS_4gemm6kernel13GemmUniversalIN4cute5tupleIJiiiiEEENS1_10collective13CollectiveMmaINS1_34MainloopSm90TmaGmmaWarpSpecializedILi7ENS5_IJNS4_1CILi4EEENSA_ILi2EEENSA_ILi1EEEEEENS1_32KernelTmaWarpSpecializedPingpongEEENS5_IJNSA_ILi64EEESH_SH_EEEfNS5_IJlSD_lEEEfSJ_NS4_8TiledMMAINS4_8MMA_AtomIJNS4_4SM904GMMA29MMA_64x64x8_F32TF32TF32_SS_TNILNSN_7ScaleInE1ELSP_1EEEEEENS4_6LayoutINS5_IJSD_SD_SD_EEENS5_IJNSA_ILi0EEESU_SU_EEEEENS5_IJNS4_10UnderscoreESX_SX_EEEEENS4_23SM90_TMA_LOAD_MULTICASTENS4_14ComposedLayoutINS4_7SwizzleILi3ELi4ELi3EEENS4_18smem_ptr_flag_bitsILi32EEENSS_INS5_IJNSA_ILi8EEENSA_ILi32EEEEEENS5_IJS17_SD_EEEEEEEvNS4_8identityES10_S1B_vS1C_EENS_8epilogue10collective6detail29Sm90TmaWarpSpecializedAdapterINS1F_15DefaultEpilogueIfSJ_SJ_NS1E_6thread17LinearCombinationIfLi1EffLNS1J_9ScaleType4KindE0ELNS_15FloatRoundStyleE2EfEENS1_15EpilogueDefaultEEEEEvvEEEEvNT_6ParamsE,@"STO_CUDA_ENTRY STV_DEFAULT"
_ZN7cutlass13device_kernelINS_4gemm6kernel13GemmUniversalIN4cute5tupleIJiiiiEEENS1_10collective13CollectiveMmaINS1_34MainloopSm90TmaGmmaWarpSpecializedILi7ENS5_IJNS4_1CILi4EEENSA_ILi2EEENSA_ILi1EEEEEENS1_32KernelTmaWarpSpecializedPingpongEEENS5_IJNSA_ILi64EEESH_SH_EEEfNS5_IJlSD_lEEEfSJ_NS4_8TiledMMAINS4_8MMA_AtomIJNS4_4SM904GMMA29MMA_64x64x8_F32TF32TF32_SS_TNILNSN_7ScaleInE1ELSP_1EEEEEENS4_6LayoutINS5_IJSD_SD_SD_EEENS5_IJNSA_ILi0EEESU_SU_EEEEENS5_IJNS4_10UnderscoreESX_SX_EEEEENS4_23SM90_TMA_LOAD_MULTICASTENS4_14ComposedLayoutINS4_7SwizzleILi3ELi4ELi3EEENS4_18smem_ptr_flag_bitsILi32EEENSS_INS5_IJNSA_ILi8EEENSA_ILi32EEEEEENS5_IJS17_SD_EEEEEEEvNS4_8identityES10_S1B_vS1C_EENS_8epilogue10collective6detail29Sm90TmaWarpSpecializedAdapterINS1F_15DefaultEpilogueIfSJ_SJ_NS1E_6thread17LinearCombinationIfLi1EffLNS1J_9ScaleType4KindE0ELNS_15FloatRoundStyleE2EfEENS1_15EpilogueDefaultEEEEEvvEEEEvNT_6ParamsE:
[----:B------:R-:W0:Y:S02]  /*0000*/  LDC R1, c[0x0][0x28] ;  /* 0x00000a00ff017b82 */ /* 0x000e240000000800 */
[----:B0-----:R-:W-:Y:S01]  /*0010*/  VIADD R1, R1, 0xfffffff8 ;  /* 0xfffffff801017836 */ /* 0x001fe20000000000 */
[----:B------:R-:W0:Y:S01]  /*0020*/  S2R R4, SR_TID.X ;  /* 0x0000000000047919 */ /* 0x000e220000002100 */
[----:B------:R-:W-:Y:S01]  /*0030*/  ELECT P0, URZ, PT ;  /* 0x00000000003f782f */ /* 0x000fe20003800000 */
[----:B------:R-:W-:Y:S01]  /*0040*/  BSSY B0, `(.L_x_0) ;  /* 0x000000f000007945 */ /* 0x000fe20003800000 */
[--C-:B0-----:R-:W-:Y:S02]  /*0050*/  SHF.R.U32.HI R0, RZ, 0x5, R4.reuse ;  /* 0x00000005ff007819 */ /* 0x101fe40000011604 */
[----:B------:R-:W-:-:S03]  /*0060*/  SHF.R.U32.HI R7, RZ, 0x7, R4 ;  /* 0x00000007ff077819 */ /* 0x000fc60000011604 */
[----:B------:R-:W0:Y:S04]  /*0070*/  SHFL.IDX PT, R2, R0, RZ, 0x1f ;  /* 0x00001fff00027589 */ /* 0x000e2800000e0000 */
[----:B------:R1:W2:Y:S01]  /*0080*/  SHFL.IDX PT, R10, R7, RZ, 0x1f ;  /* 0x00001fff070a7589 */ /* 0x0002a200000e0000 */
[----:B0-----:R-:W-:-:S13]  /*0090*/  ISETP.NE.OR P0, PT, R2, RZ, !P0 ;  /* 0x000000ff0200720c */ /* 0x001fda0004705670 */
[----:B-12---:R-:W-:Y:S05]  /*00a0*/  @P0 BRA `(.L_x_1) ;  /* 0x0000000000200947 */ /* 0x006fea0003800000 */
[----:B------:R-:W-:Y:S02]  /*00b0*/  ULDC.64 UR4, c[0x0][0x198] ;  /* 0x0000660000047ab9 */ /* 0x000fe40000000a00 */
[----:B------:R-:W-:Y:S02]  /*00c0*/  UIADD3 UR6, UP0, UR4, 0xf0, URZ ;  /* 0x000000f004067890 */ /* 0x000fe4000ff1e03f */
[----:B------:R-:W-:Y:S02]  /*00d0*/  UIADD3 UR4, UP1, UR4, 0x1f0, URZ ;  /* 0x000001f004047890 */ /* 0x000fe4000ff3e03f */
[----:B------:R-:W-:Y:S02]  /*00e0*/  UIADD3.X UR7, URZ, UR5, URZ, UP0, !UPT ;  /* 0x000000053f077290 */ /* 0x000fe400087fe43f */
[----:B------:R-:W-:-:S07]  /*00f0*/  UIADD3.X UR5, URZ, UR5, URZ, UP1, !UPT ;  /* 0x000000053f057290 */ /* 0x000fce0008ffe43f */
[----:B------:R0:W-:Y:S02]  /*0100*/  UTMACCTL.PF [UR6] ;  /* 0x00000000060079b9 */ /* 0x0001e40008040000 */
[----:B------:R0:W-:Y:S02]  /*0110*/  UTMACCTL.PF [UR4] ;  /* 0x00000000040079b9 */ /* 0x0001e40008040000 */
[----:B0-----:R-:W-:Y:S01]  /*0120*/  NOP ;  /* 0x0000000000007918 */ /* 0x001fe20000000000 */
.L_x_1:
[----:B------:R-:W-:Y:S05]  /*0130*/  BSYNC B0 ;  /* 0x0000000000007941 */ /* 0x000fea0003800000 */
.L_x_0:
[----:B------:R-:W0:Y:S02]  /*0140*/  SHFL.IDX PT, R9, R0, RZ, 0x1f ;  /* 0x00001fff00097589 */ /* 0x000e2400000e0000 */
[----:B0-----:R-:W-:-:S13]  /*0150*/  ISETP.NE.AND P0, PT, R9, RZ, PT ;  /* 0x000000ff0900720c */ /* 0x001fda0003f05270 */
[----:B------:R-:W-:Y:S05]  /*0160*/  @P0 BRA `(.L_x_2) ;  /* 0x0000000000700947 */ /* 0x000fea0003800000 */
[----:B------:R-:W0:Y:S01]  /*0170*/  S2UR UR8, SR_CgaCtaId ;  /* 0x00000000000879c3 */ /* 0x000e220000008800 */
[----:B------:R-:W-:Y:S01]  /*0180*/  UMOV UR4, 0x400 ;  /* 0x0000040000047882 */ /* 0x000fe20000000000 */
[----:B------:R-:W-:Y:S01]  /*0190*/  UMOV UR5, 0x1 ;  /* 0x0000000100057882 */ /* 0x000fe20000000000 */
[----:B------:R-:W-:Y:S01]  /*01a0*/  UMOV UR6, 0x5 ;  /* 0x0000000500067882 */ /* 0x000fe20000000000 */
[----:B------:R-:W-:Y:S01]  /*01b0*/  ELECT P0, URZ, PT ;  /* 0x00000000003f782f */ /* 0x000fe20003800000 */
[----:B------:R-:W-:-:S04]  /*01c0*/  UIADD3 UR6, -UR6, 0x100000, URZ ;  /* 0x0010000006067890 */ /* 0x000fc8000fffe13f */
[----:B------:R-:W-:Y:S02]  /*01d0*/  USHF.L.U32 UR7, UR6, 0xb, URZ ;  /* 0x0000000b06077899 */ /* 0x000fe4000800063f */
[----:B------:R-:W-:Y:S02]  /*01e0*/  USHF.L.U32 UR6, UR6, 0x1, URZ ;  /* 0x0000000106067899 */ /* 0x000fe4000800063f */
[----:B0-----:R-:W-:Y:S02]  /*01f0*/  ULEA UR8, UR8, UR4, 0x18 ;  /* 0x0000000408087291 */ /* 0x001fe4000f8ec03f */
[----:B------:R-:W-:-:S04]  /*0200*/  UIADD3 UR4, -UR5, 0x100000, URZ ;  /* 0x0010000005047890 */ /* 0x000fc8000fffe13f */
[----:B------:R-:W-:Y:S02]  /*0210*/  USHF.L.U32 UR5, UR4, 0xb, URZ ;  /* 0x0000000b04057899 */ /* 0x000fe4000800063f */
[----:B------:R-:W-:Y:S01]  /*0220*/  USHF.L.U32 UR4, UR4, 0x1, URZ ;  /* 0x0000000104047899 */ /* 0x000fe2000800063f */
[----:B------:R-:W0:Y:S11]  /*0230*/  FENCE.VIEW.ASYNC.S ;  /* 0x00000000000073c6 */ /* 0x000e360000000000 */
[----:B0-----:R0:W1:Y:S01]  /*0240*/  SYNCS.EXCH.64 URZ, [UR8], UR4 ;  /* 0x00000004083f75b2 */ /* 0x0010620008000100 */
[----:B------:R0:W2:Y:S01]  /*0250*/  SYNCS.EXCH.64 URZ, [UR8+0x38], UR6 ;  /* 0x00003806083f75b2 */ /* 0x0000a20008000100 */
[----:B------:R0:W3:Y:S01]  /*0260*/  SYNCS.EXCH.64 URZ, [UR8+0x8], UR4 ;  /* 0x00000804083f75b2 */ /* 0x0000e20008000100 */
[----:B------:R0:W4:Y:S01]  /*0270*/  SYNCS.EXCH.64 URZ, [UR8+0x40], UR6 ;  /* 0x00004006083f75b2 */ /* 0x0001220008000100 */
[----:B------:R0:W0:Y:S01]  /*0280*/  SYNCS.EXCH.64 URZ, [UR8+0x10], UR4 ;  /* 0x00001004083f75b2 */ /* 0x0000220008000100 */
        /* <DEDUP_REMOVED lines=9> */
[----:B------:R-:W-:Y:S01]  /*0320*/  NOP ;  /* 0x0000000000007918 */ /* 0x000fe20000000000 */
.L_x_2:
[----:B------:R-:W5:Y:S01]  /*0330*/  SHFL.IDX PT, R6, R0, RZ, 0x1f ;  /* 0x00001fff00067589 */ /* 0x000f6200000e0000 */
[----:B------:R-:W-:Y:S01]  /*0340*/  SHF.R.S32.HI R3, RZ, 0x1f, R4 ;  /* 0x0000001fff037819 */ /* 0x000fe20000011404 */
[----:B------:R-:W1:Y:S01]  /*0350*/  S2UR UR12, SR_CTAID.X ;  /* 0x00000000000c79c3 */ /* 0x000e620000002500 */
[----:B------:R-:W-:Y:S01]  /*0360*/  ELECT P0, URZ, PT ;  /* 0x00000000003f782f */ /* 0x000fe20003800000 */
[----:B------:R2:W3:Y:S01]  /*0370*/  SHFL.IDX PT, R13, R0, RZ, 0x1f ;  /* 0x00001fff000d7589 */ /* 0x0004e200000e0000 */
[----:B------:R-:W-:Y:S01]  /*0380*/  LEA.HI R3, R3, R4, RZ, 0x7 ;  /* 0x0000000403037211 */ /* 0x000fe200078f38ff */
[----:B0-----:R-:W-:Y:S01]  /*0390*/  ULDC UR4, c[0x0][0x150] ;  /* 0x0000540000047ab9 */ /* 0x001fe20000000800 */
[----:B------:R-:W-:Y:S01]  /*03a0*/  ELECT P1, URZ, PT ;  /* 0x00000000003f782f */ /* 0x000fe20003820000 */
[----:B------:R-:W0:Y:S01]  /*03b0*/  SHFL.IDX PT, R17, R7, RZ, 0x1f ;  /* 0x00001fff07117589 */ /* 0x000e2200000e0000 */
[----:B------:R-:W-:Y:S01]  /*03c0*/  LOP3.LUT R3, R3, 0xffffff80, RZ, 0xc0, !PT ;  /* 0xffffff8003037812 */ /* 0x000fe200078ec0ff */
[----:B------:R-:W4:Y:S01]  /*03d0*/  LDC R15, c[0x0][0x144] ;  /* 0x00005100ff0f7b82 */ /* 0x000f220000000800 */
[----:B------:R-:W-:Y:S01]  /*03e0*/  ULDC UR5, c[0x0][0x154] ;  /* 0x0000550000057ab9 */ /* 0x000fe20000000800 */
[----:B--2---:R-:W-:Y:S01]  /*03f0*/  SHF.R.S32.HI R0, RZ, 0x1f, R9 ;  /* 0x0000001fff007819 */ /* 0x004fe20000011409 */
[----:B------:R-:W-:Y:S01]  /*0400*/  UMOV UR11, 0x80 ;  /* 0x00000080000b7882 */ /* 0x000fe20000000000 */
[----:B------:R-:W-:Y:S01]  /*0410*/  IMAD.IADD R5, R4, 0x1, -R3 ;  /* 0x0000000104057824 */ /* 0x000fe200078e0a03 */
[----:B------:R-:W-:Y:S01]  /*0420*/  NOP ;  /* 0x0000000000007918 */ /* 0x000fe20000000000 */
[----:B------:R-:W-:Y:S01]  /*0430*/  LEA.HI R0, R0, R9, RZ, 0x2 ;  /* 0x0000000900007211 */ /* 0x000fe200078f10ff */
[----:B------:R-:W-:Y:S01]  /*0440*/  NOP ;  /* 0x0000000000007918 */ /* 0x000fe20000000000 */
[----:B------:R-:W2:Y:S01]  /*0450*/  LDC R16, c[0x0][0x140] ;  /* 0x00005000ff107b82 */ /* 0x000ea20000000800 */
[----:B------:R-:W-:Y:S01]  /*0460*/  SHF.R.S32.HI R8, RZ, 0x1f, R5 ;  /* 0x0000001fff087819 */ /* 0x000fe20000011405 */
[----:B------:R-:W-:Y:S01]  /*0470*/  VIADD R36, R10, 0xffffffff ;  /* 0xffffffff0a247836 */ /* 0x000fe20000000000 */
[----:B------:R-:W-:Y:S01]  /*0480*/  LOP3.LUT R0, R0, 0x3ffffffc, RZ, 0xc0, !PT ;  /* 0x3ffffffc00007812 */ /* 0x000fe200078ec0ff */
[----:B------:R-:W-:Y:S01]  /*0490*/  IMAD.MOV.U32 R57, RZ, RZ, 0x1 ;  /* 0x00000001ff397424 */ /* 0x000fe200078e00ff */
[----:B------:R-:W-:-:S02]  /*04a0*/  LEA.HI R3, R8, R5, RZ, 0x3 ;  /* 0x0000000508037211 */ /* 0x000fc400078f18ff */
[----:B-----5:R-:W-:Y:S01]  /*04b0*/  ISETP.NE.OR P0, PT, R6, RZ, !P0 ;  /* 0x000000ff0600720c */ /* 0x020fe20004705670 */
[----:B------:R-:W-:Y:S01]  /*04c0*/  IMAD.IADD R9, R9, 0x1, -R0 ;  /* 0x0000000109097824 */ /* 0x000fe200078e0a00 */
[----:B------:R-:W5:Y:S01]  /*04d0*/  S2R R6, SR_CTAID.Y ;  /* 0x0000000000067919 */ /* 0x000f620000002600 */
[--C-:B------:R-:W-:Y:S01]  /*04e0*/  SHF.R.S32.HI R11, RZ, 0x3, R3.reuse ;  /* 0x00000003ff0b7819 */ /* 0x100fe20000011403 */
[----:B------:R-:W0:Y:S01]  /*04f0*/  LDC R21, c[0x0][0x148] ;  /* 0x00005200ff157b82 */ /* 0x000e220000000800 */
[----:B------:R-:W-:Y:S02]  /*0500*/  SHF.R.S32.HI R12, RZ, 0x1f, R3 ;  /* 0x0000001fff0c7819 */ /* 0x000fe40000011403 */
[----:B-1----:R-:W-:Y:S02]  /*0510*/  I2FP.F32.U32 R3, UR12 ;  /* 0x0000000c00037c45 */ /* 0x002fe40008201000 */
[----:B------:R-:W-:Y:S02]  /*0520*/  LEA.HI R12, R12, R11, RZ, 0x2 ;  /* 0x0000000b0c0c7211 */ /* 0x000fe400078f10ff */
[----:B---3--:R-:W-:Y:S01]  /*0530*/  ISETP.NE.OR P1, PT, R13, RZ, !P1 ;  /* 0x000000ff0d00720c */ /* 0x008fe20004f25670 */
[----:B------:R-:W-:Y:S01]  /*0540*/  FMUL R14, R3, UR4 ;  /* 0x00000004030e7c20 */ /* 0x000fe20008400000 */
[----:B------:R-:W-:Y:S01]  /*0550*/  LOP3.LUT R12, R12, 0xfffffffc, RZ, 0xc0, !PT ;  /* 0xfffffffc0c0c7812 */ /* 0x000fe200078ec0ff */
[----:B------:R-:W-:Y:S01]  /*0560*/  VOTEU.ALL UP2, P0 ;  /* 0x00000000003f7886 */ /* 0x000fe20000040000 */
[----:B------:R-:W-:Y:S01]  /*0570*/  SHF.R.S32.HI R3, RZ, 0x1f, R2 ;  /* 0x0000001fff037819 */ /* 0x000fe20000011402 */
[----:B------:R-:W-:Y:S01]  /*0580*/  UMOV UR4, 0x20 ;  /* 0x0000002000047882 */ /* 0x000fe20000000000 */
[----:B--2---:R-:W-:Y:S01]  /*0590*/  ISETP.EQ.U32.AND P2, PT, R16, 0x1, PT ;  /* 0x000000011000780c */ /* 0x004fe20003f42070 */
[----:B------:R-:W-:Y:S01]  /*05a0*/  IMAD.IADD R12, R11, 0x1, -R12 ;  /* 0x000000010b0c7824 */ /* 0x000fe200078e0a0c */
[----:B------:R-:W-:Y:S01]  /*05b0*/  LEA.HI R3, R3, R2, RZ, 0x2 ;  /* 0x0000000203037211 */ /* 0x000fe200078f10ff */
[----:B------:R-:W1:Y:S01]  /*05c0*/  F2I.U32.TRUNC.NTZ R14, R14 ;  /* 0x0000000e000e7305 */ /* 0x000e62000020f000 */
[----:B------:R-:W2:Y:S01]  /*05d0*/  @!UP2 S2UR UR7, SR_CgaCtaId ;  /* 0x000000000007a9c3 */ /* 0x000ea20000008800 */
[----:B------:R-:W-:Y:S01]  /*05e0*/  IMAD R12, R9, 0x4, R12 ;  /* 0x00000004090c7824 */ /* 0x000fe200078e020c */
[----:B------:R-:W-:Y:S01]  /*05f0*/  LOP3.LUT R3, R3, 0xfffffffc, RZ, 0xc0, !PT ;  /* 0xfffffffc03037812 */ /* 0x000fe200078ec0ff */
[----:B------:R-:W-:Y:S01]  /*0600*/  VOTEU.ALL UP3, P1 ;  /* 0x00000000003f7886 */ /* 0x000fe20000860000 */
[----:B------:R-:W-:Y:S01]  /*0610*/  @!UP2 UMOV UR6, 0x400 ;  /* 0x000004000006a882 */ /* 0x000fe20000000000 */
[----:B------:R-:W-:Y:S01]  /*0620*/  VOTEU.ALL UP4, P1 ;  /* 0x00000000003f7886 */ /* 0x000fe20000880000 */
[----:B------:R-:W-:Y:S01]  /*0630*/  VOTEU.ALL UP5, P1 ;  /* 0x00000000003f7886 */ /* 0x000fe200008a0000 */
[----:B------:R-:W-:Y:S01]  /*0640*/  IMAD.IADD R9, R2, 0x1, -R3 ;  /* 0x0000000102097824 */ /* 0x000fe200078e0a03 */
[----:B------:R-:W-:Y:S01]  /*0650*/  SHF.R.S32.HI R3, RZ, 0x1f, R12 ;  /* 0x0000001fff037819 */ /* 0x000fe2000001140c */
[----:B------:R-:W3:Y:S01]  /*0660*/  @!UP3 S2UR UR10, SR_CgaCtaId ;  /* 0x00000000000ab9c3 */ /* 0x000ee20000008800 */
[----:B------:R-:W-:Y:S01]  /*0670*/  @!UP3 UMOV UR9, 0x400 ;  /* 0x000004000009b882 */ /* 0x000fe20000000000 */
[----:B------:R-:W-:Y:S01]  /*0680*/  VOTEU.ALL UP0, P0 ;  /* 0x00000000003f7886 */ /* 0x000fe20000000000 */
[----:B------:R-:W-:Y:S01]  /*0690*/  LEA.HI R3, R3, R12, RZ, 0x2 ;  /* 0x0000000c03037211 */ /* 0x000fe200078f10ff */
[----:B------:R-:W-:Y:S01]  /*06a0*/  VOTEU.ALL UP1, P0 ;  /* 0x00000000003f7886 */ /* 0x000fe20000020000 */
[----:B-----5:R-:W-:Y:S01]  /*06b0*/  I2FP.F32.U32 R0, R6 ;  /* 0x0000000600007245 */ /* 0x020fe20000201000 */
[----:B-1----:R-:W-:Y:S01]  /*06c0*/  IMAD.MOV R14, RZ, RZ, -R14 ;  /* 0x000000ffff0e7224 */ /* 0x002fe200078e0a0e */
[----:B------:R-:W-:Y:S01]  /*06d0*/  LOP3.LUT R11, R3, 0xfffffffc, RZ, 0xc0, !PT ;  /* 0xfffffffc030b7812 */ /* 0x000fe200078ec0ff */
[----:B------:R-:W-:Y:S01]  /*06e0*/  IMAD.SHL.U32 R3, R12, 0x4, RZ ;  /* 0x000000040c037824 */ /* 0x000fe200078e00ff */
[----:B------:R-:W-:Y:S01]  /*06f0*/  LOP3.LUT P0, RZ, R5, 0x7, RZ, 0xc0, !PT ;  /* 0x0000000705ff7812 */ /* 0x000fe2000780c0ff */
[----:B----4-:R-:W-:-:S02]  /*0700*/  IMAD R20, R15, R14, UR12 ;  /* 0x0000000c0f147e24 */ /* 0x010fc4000f8e020e */
[----:B------:R-:W-:Y:S01]  /*0710*/  FMUL R0, R0, UR5 ;  /* 0x0000000500007c20 */ /* 0x000fe20008400000 */
[C---:B------:R-:W-:Y:S01]  /*0720*/  IMAD.IADD R11, R12.reuse, 0x1, -R11 ;  /* 0x000000010c0b7824 */ /* 0x040fe200078e0a0b */
[----:B------:R-:W-:Y:S01]  /*0730*/  LOP3.LUT R56, R12, 0xc, R3, 0x78, !PT ;  /* 0x0000000c0c387812 */ /* 0x000fe200078e7803 */
[----:B------:R-:W-:-:S04]  /*0740*/  @!UP2 UIADD3 UR4, -UR4, 0x100000, URZ ;  /* 0x001000000404a890 */ /* 0x000fc8000fffe13f */
[----:B------:R-:W-:Y:S02]  /*0750*/  @!UP2 USHF.L.U32 UR5, UR4, 0xb, URZ ;  /* 0x0000000b0405a899 */ /* 0x000fe4000800063f */
[----:B------:R-:W-:Y:S01]  /*0760*/  @!UP2 USHF.L.U32 UR4, UR4, 0x1, URZ ;  /* 0x000000010404a899 */ /* 0x000fe2000800063f */
[----:B------:R-:W-:Y:S01]  /*0770*/  ISETP.GE.U32.AND P6, PT, R36, 0x2, PT ;  /* 0x000000022400780c */ /* 0x000fe20003fc6070 */
[----:B--2---:R-:W-:Y:S01]  /*0780*/  @!UP2 ULEA UR8, UR7, UR6, 0x18 ;  /* 0x000000060708a291 */ /* 0x004fe2000f8ec03f */
[----:B------:R-:W-:Y:S01]  /*0790*/  ISETP.NE.AND P4, PT, R11, R20, PT ;  /* 0x000000140b00720c */ /* 0x000fe20003f85270 */
[----:B------:R-:W1:Y:S01]  /*07a0*/  F2I.U32.TRUNC.NTZ R0, R0 ;  /* 0x0000000000007305 */ /* 0x000e62000020f000 */
[----:B------:R-:W-:-:S04]  /*07b0*/  @!UP3 UIADD3 UR6, -UR11, 0x100000, URZ ;  /* 0x001000000b06b890 */ /* 0x000fc8000fffe13f */
[----:B------:R-:W-:Y:S02]  /*07c0*/  @!UP3 USHF.L.U32 UR7, UR6, 0xb, URZ ;  /* 0x0000000b0607b899 */ /* 0x000fe4000800063f */
[----:B------:R-:W-:Y:S01]  /*07d0*/  @!UP3 USHF.L.U32 UR6, UR6, 0x1, URZ ;  /* 0x000000010606b899 */ /* 0x000fe2000800063f */
[----:B------:R-:W-:Y:S01]  /*07e0*/  ISETP.LT.U32.AND P0, PT, R56, 0x8, !P0 ;  /* 0x000000083800780c */ /* 0x000fe20004701070 */
[----:B------:R-:W-:Y:S01]  /*07f0*/  VOTEU.ALL UP2, P1 ;  /* 0x00000000003f7886 */ /* 0x000fe20000840000 */
[----:B0-----:R-:W-:Y:S01]  /*0800*/  R2UR UR43, R17 ;  /* 0x00000000112b72ca */ /* 0x001fe200000e0000 */
[----:B---3--:R-:W-:Y:S01]  /*0810*/  @!UP3 ULEA UR9, UR10, UR9, 0x18 ;  /* 0x000000090a09b291 */ /* 0x008fe2000f8ec03f */
[----:B------:R-:W-:Y:S01]  /*0820*/  ISETP.NE.AND P3, PT, R10, RZ, PT ;  /* 0x000000ff0a00720c */ /* 0x000fe20003f65270 */
[----:B------:R-:W-:Y:S01]  /*0830*/  VOTEU.ALL UP3, P1 ;  /* 0x00000000003f7886 */ /* 0x000fe20000860000 */
[----:B------:R-:W-:Y:S01]  /*0840*/  ISETP.NE.AND P1, PT, R9, 0x3, PT ;  /* 0x000000030900780c */ /* 0x000fe20003f25270 */
[----:B------:R-:W0:Y:S02]  /*0850*/  FENCE.VIEW.ASYNC.S ;  /* 0x00000000000073c6 */ /* 0x000e240000000000 */
[----:B0-----:R0:W2:Y:S01]  /*0860*/  @!UP0 SYNCS.EXCH.64 URZ, [UR8+0xa0], UR4 ;  /* 0x0000a004083f85b2 */ /* 0x0010a20008000100 */
[----:B------:R-:W-:-:S02]  /*0870*/  @P4 SHF.R.S32.HI R3, RZ, 0x1f, R56 ;  /* 0x0000001fff034819 */ /* 0x000fc40000011438 */
[----:B------:R-:W-:Y:S01]  /*0880*/  ISETP.EQ.OR P1, PT, R9, RZ, !P1 ;  /* 0x000000ff0900720c */ /* 0x000fe20004f22670 */
[----:B-1----:R-:W-:Y:S01]  /*0890*/  IMAD.MOV R24, RZ, RZ, -R0 ;  /* 0x000000ffff187224 */ /* 0x002fe200078e0a00 */
[----:B------:R-:W-:Y:S02]  /*08a0*/  @P4 LEA.HI R3, R3, R56, RZ, 0x2 ;  /* 0x0000003803034211 */ /* 0x000fe400078f10ff */
[----:B------:R-:W-:Y:S01]  /*08b0*/  ISETP.EQ.AND P1, PT, R10, RZ, P1 ;  /* 0x000000ff0a00720c */ /* 0x000fe20000f22270 */
[----:B------:R-:W-:Y:S01]  /*08c0*/  IMAD R0, R21, R24, R6 ;  /* 0x0000001815007224 */ /* 0x000fe200078e0206 */
[----:B------:R-:W-:Y:S02]  /*08d0*/  @P4 SHF.R.S32.HI R3, RZ, 0x2, R3 ;  /* 0x00000002ff034819 */ /* 0x000fe40000011403 */
[----:B------:R-:W-:Y:S02]  /*08e0*/  SEL R23, RZ, 0x1, !P1 ;  /* 0x00000001ff177807 */ /* 0x000fe40004800000 */
[----:B------:R-:W-:Y:S01]  /*08f0*/  @P4 ISETP.NE.AND P5, PT, R3, R0, PT ;  /* 0x000000000300420c */ /* 0x000fe20003fa5270 */
[----:B------:R0:W1:Y:S01]  /*0900*/  @!UP1 SYNCS.EXCH.64 URZ, [UR8+0xa8], UR4 ;  /* 0x0000a804083f95b2 */ /* 0x0000620008000100 */
[----:B------:R-:W-:Y:S01]  /*0910*/  NOP ;  /* 0x0000000000007918 */ /* 0x000fe20000000000 */
[----:B------:R-:W-:-:S02]  /*0920*/  SEL R0, RZ, 0x1, !P0 ;  /* 0x00000001ff007807 */ /* 0x000fc40004000000 */
[----:B------:R-:W-:Y:S02]  /*0930*/  @P4 SEL R57, RZ, 0x1, P5 ;  /* 0x00000001ff394807 */ /* 0x000fe40002800000 */
[----:B------:R-:W-:Y:S02]  /*0940*/  SEL R23, R23, 0x2, P6 ;  /* 0x0000000217177807 */ /* 0x000fe40003000000 */
[----:B------:R-:W-:Y:S01]  /*0950*/  LOP3.LUT R57, R57, R0, RZ, 0xc0, !PT ;  /* 0x0000000039397212 */ /* 0x000fe200078ec0ff */
[----:B------:R0:W3:Y:S01]  /*0960*/  @!UP2 SYNCS.EXCH.64 URZ, [UR9+0x80], UR6 ;  /* 0x00008006093fa5b2 */ /* 0x0000e20008000100 */
[----:B------:R0:W4:Y:S01]  /*0970*/  @!UP3 SYNCS.EXCH.64 URZ, [UR9+0x88], UR6 ;  /* 0x00008806093fb5b2 */ /* 0x0001220008000100 */
[----:B------:R0:W0:Y:S01]  /*0980*/  @!UP4 SYNCS.EXCH.64 URZ, [UR9+0x90], UR6 ;  /* 0x00009006093fc5b2 */ /* 0x0000220008000100 */
[----:B------:R0:W0:Y:S01]  /*0990*/  @!UP5 SYNCS.EXCH.64 URZ, [UR9+0x98], UR6 ;  /* 0x00009806093fd5b2 */ /* 0x0000220008000100 */
[----:B------:R-:W-:Y:S01]  /*09a0*/  NOP ;  /* 0x0000000000007918 */ /* 0x000fe20000000000 */
[----:B--2---:R-:W-:Y:S05]  /*09b0*/  @!P2 BRA `(.L_x_3) ;  /* 0x000000000008a947 */ /* 0x004fea0003800000 */
[----:B01-34-:R-:W-:Y:S01]  /*09c0*/  UCGABAR_ARV ;  /* 0x00000000000079c7 */ /* 0x01bfe20008000000 */
[----:B------:R-:W-:Y:S05]  /*09d0*/  BRA `(.L_x_4) ;  /* 0x0000000000047947 */ /* 0x000fea0003800000 */
.L_x_3:
[----:B01-34-:R-:W-:Y:S01]  /*09e0*/  NOP ;  /* 0x0000000000007918 */ /* 0x01bfe20000000000 */
.L_x_4:
[----:B------:R-:W-:Y:S01]  /*09f0*/  ULDC.64 UR4, c[0x0][0x598] ;  /* 0x0001660000047ab9 */ /* 0x000fe20000000a00 */
[----:B------:R-:W-:Y:S01]  /*0a00*/  ULDC.64 UR36, c[0x0][0x208] ;  /* 0x0000820000247ab9 */ /* 0x000fe20000000a00 */
[----:B------:R-:W-:-:S04]  /*0a10*/  ISETP.NE.U32.AND P0, PT, RZ, UR4, PT ;  /* 0x00000004ff007c0c */ /* 0x000fc8000bf05070 */
[----:B------:R-:W-:-:S13]  /*0a20*/  ISETP.NE.AND.EX P0, PT, RZ, UR5, PT, P0 ;  /* 0x00000005ff007c0c */ /* 0x000fda000bf05300 */
[----:B------:R-:W-:Y:S05]  /*0a30*/  @!P0 BRA `(.L_x_5) ;  /* 0x00000000001c8947 */ /* 0x000fea0003800000 */
[----:B------:R-:W0:Y:S02]  /*0a40*/  LDC.64 R2, c[0x0][0x598] ;  /* 0x00016600ff027b82 */ /* 0x000e240000000a00 */
[----:B0-----:R-:W2:Y:S02]  /*0a50*/  LDG.E.64 R2, desc[UR36][R2.64] ;  /* 0x0000002402027981 */ /* 0x001ea4000c1e1b00 */
[----:B--2---:R-:W-:-:S04]  /*0a60*/  ISETP.NE.U32.AND P0, PT, R2, RZ, PT ;  /* 0x000000ff0200720c */ /* 0x004fc80003f05070 */
[----:B------:R-:W-:-:S13]  /*0a70*/  ISETP.NE.AND.EX P0, PT, R3, RZ, PT, P0 ;  /* 0x000000ff0300720c */ /* 0x000fda0003f05300 */
[----:B------:R-:W-:Y:S05]  /*0a80*/  @!P0 BRA `(.L_x_5) ;  /* 0x0000000000088947 */ /* 0x000fea0003800000 */
[----:B------:R0:W5:Y:S01]  /*0a90*/  LD.E R58, desc[UR36][R2.64] ;  /* 0x00000024023a7980 */ /* 0x000162000c101900 */
[----:B------:R-:W-:Y:S05]  /*0aa0*/  BRA `(.L_x_6) ;  /* 0x0000000000247947 */ /* 0x000fea0003800000 */
.L_x_5:
[----:B------:R-:W-:Y:S02]  /*0ab0*/  ULDC.64 UR4, c[0x0][0x588] ;  /* 0x0001620000047ab9 */ /* 0x000fe40000000a00 */
[----:B------:R-:W-:-:S04]  /*0ac0*/  ISETP.NE.U32.AND P0, PT, RZ, UR4, PT ;  /* 0x00000004ff007c0c */ /* 0x000fc8000bf05070 */
[----:B------:R-:W-:-:S13]  /*0ad0*/  ISETP.NE.AND.EX P0, PT, RZ, UR5, PT, P0 ;  /* 0x00000005ff007c0c */ /* 0x000fda000bf05300 */
[----:B------:R-:W-:Y:S05]  /*0ae0*/  @!P0 BRA `(.L_x_7) ;  /* 0x00000000000c8947 */ /* 0x000fea0003800000 */
[----:B------:R-:W0:Y:S02]  /*0af0*/  LDC.64 R58, c[0x0][0x588] ;  /* 0x00016200ff3a7b82 */ /* 0x000e240000000a00 */
[----:B0-----:R1:W5:Y:S01]  /*0b00*/  LDG.E R58, desc[UR36][R58.64] ;  /* 0x000000243a3a7981 */ /* 0x001362000c1e1900 */
[----:B------:R-:W-:Y:S05]  /*0b10*/  BRA `(.L_x_6) ;  /* 0x0000000000087947 */ /* 0x000fea0003800000 */
.L_x_7:
[----:B------:R-:W-:Y:S02]  /*0b20*/  ULDC UR4, c[0x0][0x580] ;  /* 0x0001600000047ab9 */ /* 0x000fe40000000800 */
[----:B------:R-:W-:-:S07]  /*0b30*/  IMAD.U32 R58, RZ, RZ, UR4 ;  /* 0x00000004ff3a7e24 */ /* 0x000fce000f8e00ff */
.L_x_6:
[----:B------:R-:W-:Y:S02]  /*0b40*/  ULDC.64 UR4, c[0x0][0x5a0] ;  /* 0x0001680000047ab9 */ /* 0x000fe40000000a00 */
[----:B------:R-:W-:-:S04]  /*0b50*/  ISETP.NE.U32.AND P0, PT, RZ, UR4, PT ;  /* 0x00000004ff007c0c */ /* 0x000fc8000bf05070 */
[----:B------:R-:W-:-:S13]  /*0b60*/  ISETP.NE.AND.EX P0, PT, RZ, UR5, PT, P0 ;  /* 0x00000005ff007c0c */ /* 0x000fda000bf05300 */
[----:B------:R-:W-:Y:S05]  /*0b70*/  @!P0 BRA `(.L_x_8) ;  /* 0x00000000001c8947 */ /* 0x000fea0003800000 */
[----:B0-----:R-:W0:Y:S02]  /*0b80*/  LDC.64 R2, c[0x0][0x5a0] ;  /* 0x00016800ff027b82 */ /* 0x001e240000000a00 */
[----:B0-----:R-:W2:Y:S02]  /*0b90*/  LDG.E.64 R2, desc[UR36][R2.64] ;  /* 0x0000002402027981 */ /* 0x001ea4000c1e1b00 */
[----:B--2---:R-:W-:-:S04]  /*0ba0*/  ISETP.NE.U32.AND P0, PT, R2, RZ, PT ;  /* 0x000000ff0200720c */ /* 0x004fc80003f05070 */
[----:B------:R-:W-:-:S13]  /*0bb0*/  ISETP.NE.AND.EX P0, PT, R3, RZ, PT, P0 ;  /* 0x000000ff0300720c */ /* 0x000fda0003f05300 */
[----:B------:R-:W-:Y:S05]  /*0bc0*/  @!P0 BRA `(.L_x_8) ;  /* 0x0000000000088947 */ /* 0x000fea0003800000 */
[----:B-1----:R0:W5:Y:S01]  /*0bd0*/  LD.E R59, desc[UR36][R2.64] ;  /* 0x00000024023b7980 */ /* 0x002162000c101900 */
[----:B------:R-:W-:Y:S05]  /*0be0*/  BRA `(.L_x_9) ;  /* 0x0000000000247947 */ /* 0x000fea0003800000 */
.L_x_8:
[----:B------:R-:W-:Y:S02]  /*0bf0*/  ULDC.64 UR4, c[0x0][0x590] ;  /* 0x0001640000047ab9 */ /* 0x000fe40000000a00 */
[----:B------:R-:W-:-:S04]  /*0c00*/  ISETP.NE.U32.AND P0, PT, RZ, UR4, PT ;  /* 0x00000004ff007c0c */ /* 0x000fc8000bf05070 */
[----:B------:R-:W-:-:S13]  /*0c10*/  ISETP.NE.AND.EX P0, PT, RZ, UR5, PT, P0 ;  /* 0x00000005ff007c0c */ /* 0x000fda000bf05300 */
[----:B------:R-:W-:Y:S05]  /*0c20*/  @!P0 BRA `(.L_x_10) ;  /* 0x00000000000c8947 */ /* 0x000fea0003800000 */
[----:B0-----:R-:W1:Y:S02]  /*0c30*/  LDC.64 R2, c[0x0][0x590] ;  /* 0x00016400ff027b82 */ /* 0x001e640000000a00 */
[----:B-1----:R1:W5:Y:S01]  /*0c40*/  LDG.E R59, desc[UR36][R2.64] ;  /* 0x00000024023b7981 */ /* 0x002362000c1e1900 */
[----:B------:R-:W-:Y:S05]  /*0c50*/  BRA `(.L_x_9) ;  /* 0x0000000000087947 */ /* 0x000fea0003800000 */
.L_x_10:
[----:B------:R-:W-:Y:S02]  /*0c60*/  ULDC UR4, c[0x0][0x584] ;  /* 0x0001610000047ab9 */ /* 0x000fe40000000800 */
[----:B-1----:R-:W-:-:S07]  /*0c70*/  IMAD.U32 R59, RZ, RZ, UR4 ;  /* 0x00000004ff3b7e24 */ /* 0x002fce000f8e00ff */
.L_x_9:
[----:B01----:R-:W0:Y:S01]  /*0c80*/  LDC R2, c[0x0][0x65c] ;  /* 0x00019700ff027b82 */ /* 0x003e220000000800 */
[----:B------:R-:W-:Y:S01]  /*0c90*/  ULDC UR6, c[0x0][0x28c] ;  /* 0x0000a30000067ab9 */ /* 0x000fe20000000800 */
[----:B------:R-:W-:Y:S01]  /*0ca0*/  ISETP.NE.AND P0, PT, R10, 0x2, PT ;  /* 0x000000020a00780c */ /* 0x000fe20003f05270 */
[----:B------:R-:W-:Y:S01]  /*0cb0*/  UIADD3 UR6, UR6, 0x3f, URZ ;  /* 0x0000003f06067890 */ /* 0x000fe2000fffe03f */
[----:B------:R-:W-:Y:S01]  /*0cc0*/  IMAD.U32 R10, RZ, RZ, UR12 ;  /* 0x0000000cff0a7e24 */ /* 0x000fe2000f8e00ff */
[----:B------:R-:W-:Y:S01]  /*0cd0*/  UMOV UR38, URZ ;  /* 0x0000003f00267c82 */ /* 0x000fe20008000000 */
[----:B------:R-:W-:Y:S01]  /*0ce0*/  UMOV UR39, URZ ;  /* 0x0000003f00277c82 */ /* 0x000fe20008000000 */
[----:B------:R-:W-:Y:S01]  /*0cf0*/  USHF.R.S32.HI UR7, URZ, 0x1f, UR6 ;  /* 0x0000001f3f077899 */ /* 0x000fe20008011406 */
[----:B------:R-:W-:-:S03]  /*0d00*/  ULDC.64 UR8, c[0x0][0x650] ;  /* 0x0001940000087ab9 */ /* 0x000fc60000000a00 */
[----:B------:R-:W-:-:S04]  /*0d10*/  ULEA.HI UR7, UR7, UR6, URZ, 0x6 ;  /* 0x0000000607077291 */ /* 0x000fc8000f8f303f */
[----:B------:R-:W-:Y:S01]  /*0d20*/  USHF.R.S32.HI UR40, URZ, 0x6, UR7 ;  /* 0x000000063f287899 */ /* 0x000fe20008011407 */
[----:B0-----:R-:W-:-:S13]  /*0d30*/  ISETP.NE.AND P1, PT, R2, 0x1, PT ;  /* 0x000000010200780c */ /* 0x001fda0003f25270 */
[----:B------:R-:W0:Y:S01]  /*0d40*/  @P1 LDC R17, c[0x0][0x10] ;  /* 0x00000400ff111b82 */ /* 0x000e220000000800 */
[----:B------:R-:W-:Y:S02]  /*0d50*/  @P1 IMAD.MOV.U32 R7, RZ, RZ, RZ ;  /* 0x000000ffff071224 */ /* 0x000fe400078e00ff */
[----:B------:R-:W-:-:S05]  /*0d60*/  @P1 IMAD.MOV.U32 R11, RZ, RZ, RZ ;  /* 0x000000ffff0b1224 */ /* 0x000fca00078e00ff */
[----:B------:R-:W1:Y:S01]  /*0d70*/  @!P1 LDC R3, c[0x0][0xc] ;  /* 0x00000300ff039b82 */ /* 0x000e620000000800 */
[----:B------:R-:W-:Y:S01]  /*0d80*/  ULDC UR4, c[0x0][0xc] ;  /* 0x0000030000047ab9 */ /* 0x000fe20000000800 */
[----:B------:R-:W-:Y:S02]  /*0d90*/  ULDC UR5, c[0x0][0x10] ;  /* 0x0000040000057ab9 */ /* 0x000fe40000000800 */
[----:B------:R-:W-:-:S04]  /*0da0*/  UIMAD.WIDE.U32 UR4, UR4, UR5, URZ ;  /* 0x00000005040472a5 */ /* 0x000fc8000f8e003f */
[----:B------:R-:W2:Y:S01]  /*0db0*/  LDC R0, c[0x0][0x14] ;  /* 0x00000500ff007b82 */ /* 0x000ea20000000800 */
[----:B0-----:R-:W-:-:S04]  /*0dc0*/  @P1 IMAD.WIDE.U32 R16, R17, UR12, R6 ;  /* 0x0000000c11101c25 */ /* 0x001fc8000f8e0006 */
[----:B------:R-:W-:Y:S02]  /*0dd0*/  @P1 IMAD.IADD R17, R17, 0x1, R11 ;  /* 0x0000000111111824 */ /* 0x000fe400078e020b */
[----:B------:R-:W-:Y:S02]  /*0de0*/  IMAD.MOV.U32 R11, RZ, RZ, RZ ;  /* 0x000000ffff0b7224 */ /* 0x000fe400078e00ff */
[----:B-1----:R-:W-:-:S04]  /*0df0*/  @!P1 IMAD.WIDE.U32 R10, R6, R3, R10 ;  /* 0x00000003060a9225 */ /* 0x002fc800078e000a */
[----:B------:R-:W-:Y:S02]  /*0e00*/  @!P1 IMAD.MOV.U32 R16, RZ, RZ, R10 ;  /* 0x000000ffff109224 */ /* 0x000fe400078e000a */
[----:B--2---:R-:W-:-:S04]  /*0e10*/  IMAD.WIDE.U32 R12, R0, UR4, RZ ;  /* 0x00000004000c7c25 */ /* 0x004fc8000f8e00ff */
[----:B------:R-:W-:Y:S01]  /*0e20*/  IMAD R3, R0, UR5, RZ ;  /* 0x0000000500037c24 */ /* 0x000fe2000f8e02ff */
[----:B------:R0:W-:Y:S01]  /*0e30*/  STL.64 [R1], R12 ;  /* 0x0000000c01007387 */ /* 0x0001e20000100a00 */
[----:B------:R-:W-:Y:S02]  /*0e40*/  @!P1 IMAD.MOV.U32 R17, RZ, RZ, R11 ;  /* 0x000000ffff119224 */ /* 0x000fe400078e000b */
[----:B------:R-:W-:Y:S01]  /*0e50*/  IMAD.IADD R0, R13, 0x1, R3 ;  /* 0x000000010d007824 */ /* 0x000fe200078e0203 */
[----:B------:R-:W-:Y:S06]  /*0e60*/  @P0 BRA `(.L_x_11) ;  /* 0x0000000000280947 */ /* 0x000fec0003800000 */
[----:B------:R-:W-:Y:S01]  /*0e70*/  UIMAD.WIDE.U32 UR4, UR40, 0x24924925, URZ ;  /* 0x24924925280478a5 */ /* 0x000fe2000f8e003f */
[----:B------:R-:W-:Y:S01]  /*0e80*/  IADD3 R16, P0, R16, R12, RZ ;  /* 0x0000000c10107210 */ /* 0x000fe20007f1e0ff */
[----:B------:R-:W-:Y:S02]  /*0e90*/  UISETP.GE.U32.AND UP0, UPT, UR40, 0x7, UPT ;  /* 0x000000072800788c */ /* 0x000fe4000bf06070 */
[----:B------:R-:W-:Y:S02]  /*0ea0*/  UIADD3 UR4, -UR5, UR40, URZ ;  /* 0x0000002805047290 */ /* 0x000fe4000fffe13f */
[----:B------:R-:W-:Y:S01]  /*0eb0*/  IMAD.X R17, R0, 0x1, R17, P0 ;  /* 0x0000000100117824 */ /* 0x000fe200000e0611 */
[----:B------:R-:W-:Y:S01]  /*0ec0*/  UMOV UR39, URZ ;  /* 0x0000003f00277c82 */ /* 0x000fe20008000000 */
[----:B------:R-:W-:-:S04]  /*0ed0*/  ULEA.HI UR4, UR4, UR5, URZ, 0x1f ;  /* 0x0000000504047291 */ /* 0x000fc8000f8ff83f */
[----:B------:R-:W-:-:S04]  /*0ee0*/  USHF.R.U32.HI UR4, URZ, 0x2, UR4 ;  /* 0x000000023f047899 */ /* 0x000fc80008011604 */
[----:B------:R-:W-:Y:S02]  /*0ef0*/  @UP0 ULOP3.LUT UR39, UR4, 0x1, URZ, 0xc0, !UPT ;  /* 0x0000000104270892 */ /* 0x000fe4000f8ec03f */
[----:B------:R-:W-:-:S12]  /*0f00*/  UIMAD UR38, UR4, -0x7, UR40 ;  /* 0xfffffff9042678a4 */ /* 0x000fd8000f8e0228 */
.L_x_11:
[----:B------:R-:W-:Y:S01]  /*0f10*/  ISETP.GE.U32.AND P0, PT, R16, UR8, PT ;  /* 0x0000000810007c0c */ /* 0x000fe2000bf06070 */
[----:B------:R-:W-:Y:S01]  /*0f20*/  IMAD.MOV.U32 R22, RZ, RZ, -0x1 ;  /* 0xffffffffff167424 */ /* 0x000fe200078e00ff */
[----:B------:R-:W-:Y:S01]  /*0f30*/  PRMT R3, RZ, 0x7610, R3 ;  /* 0x00007610ff037816 */ /* 0x000fe20000000003 */
[----:B------:R-:W-:Y:S01]  /*0f40*/  IMAD.MOV.U32 R18, RZ, RZ, -0x1 ;  /* 0xffffffffff127424 */ /* 0x000fe200078e00ff */
[----:B------:R-:W-:Y:S01]  /*0f50*/  ISETP.GE.U32.AND.EX P0, PT, R17, UR9, PT, P0 ;  /* 0x0000000911007c0c */ /* 0x000fe2000bf06100 */
[----:B------:R-:W-:-:S12]  /*0f60*/  IMAD.MOV.U32 R19, RZ, RZ, -0x1 ;  /* 0xffffffffff137424 */ /* 0x000fd800078e00ff */
[----:B------:R-:W-:Y:S05]  /*0f70*/  @P0 BRA `(.L_x_12) ;  /* 0x0000000400280947 */ /* 0x000fea0003800000 */
[----:B------:R-:W1:Y:S01]  /*0f80*/  LDC.64 R26, c[0x0][0x628] ;  /* 0x00018a00ff1a7b82 */ /* 0x000e620000000a00 */
[----:B------:R-:W-:Y:S02]  /*0f90*/  IMAD.MOV.U32 R10, RZ, RZ, R16 ;  /* 0x000000ffff0a7224 */ /* 0x000fe400078e0010 */
[----:B------:R-:W-:-:S05]  /*0fa0*/  IMAD.MOV.U32 R11, RZ, RZ, R17 ;  /* 0x000000ffff0b7224 */ /* 0x000fca00078e0011 */
[----:B------:R-:W2:Y:S08]  /*0fb0*/  LDC R18, c[0x0][0x630] ;  /* 0x00018c00ff127b82 */ /* 0x000eb00000000800 */
[----:B------:R-:W3:Y:S01]  /*0fc0*/  LDC.64 R28, c[0x0][0x620] ;  /* 0x00018800ff1c7b82 */ /* 0x000ee20000000a00 */
[----:B-1----:R-:W-:-:S04]  /*0fd0*/  ISETP.NE.U32.AND P0, PT, R26, RZ, PT ;  /* 0x000000ff1a00720c */ /* 0x002fc80003f05070 */
[----:B------:R-:W-:-:S13]  /*0fe0*/  ISETP.NE.AND.EX P0, PT, R27, RZ, PT, P0 ;  /* 0x000000ff1b00720c */ /* 0x000fda0003f05300 */
[----:B--23--:R-:W-:Y:S05]  /*0ff0*/  @!P0 BRA `(.L_x_13) ;  /* 0x0000000000288947 */ /* 0x00cfea0003800000 */
[----:B------:R-:W1:Y:S02]  /*1000*/  LDC R3, c[0x0][0x634] ;  /* 0x00018d00ff037b82 */ /* 0x000e640000000800 */
[----:B-1----:R-:W-:-:S05]  /*1010*/  IADD3 R3, P0, R16, R3, RZ ;  /* 0x0000000310037210 */ /* 0x002fca0007f1e0ff */
[----:B------:R-:W-:-:S04]  /*1020*/  IMAD.X R19, RZ, RZ, R17, P0 ;  /* 0x000000ffff137224 */ /* 0x000fc800000e0611 */
[----:B------:R-:W-:-:S04]  /*1030*/  IMAD.WIDE.U32 R10, R19, R26, RZ ;  /* 0x0000001a130a7225 */ /* 0x000fc800078e00ff */
[----:B0-----:R-:W-:-:S04]  /*1040*/  IMAD.WIDE.U32 R12, P0, R3, R27, R10 ;  /* 0x0000001b030c7225 */ /* 0x001fc8000780000a */
[----:B------:R-:W-:-:S04]  /*1050*/  IMAD.WIDE.U32 R10, R3, R26, RZ ;  /* 0x0000001a030a7225 */ /* 0x000fc800078e00ff */
[----:B------:R-:W-:Y:S01]  /*1060*/  IMAD.X R15, RZ, RZ, RZ, P0 ;  /* 0x000000ffff0f7224 */ /* 0x000fe200000e06ff */
[----:B------:R-:W-:Y:S01]  /*1070*/  IADD3 RZ, P0, R11, R12, RZ ;  /* 0x0000000c0bff7210 */ /* 0x000fe20007f1e0ff */
[----:B------:R-:W-:-:S04]  /*1080*/  IMAD.MOV.U32 R14, RZ, RZ, R13 ;  /* 0x000000ffff0e7224 */ /* 0x000fc800078e000d */
[----:B------:R-:W-:-:S08]  /*1090*/  IMAD.WIDE.U32.X R10, R19, R27, R14, P0 ;  /* 0x0000001b130a7225 */ /* 0x000fd000000e040e */
.L_x_13:
[----:B------:R-:W1:Y:S01]  /*10a0*/  LDC.64 R30, c[0x0][0x640] ;  /* 0x00019000ff1e7b82 */ /* 0x000e620000000a00 */
[-CC-:B------:R-:W-:Y:S01]  /*10b0*/  SHF.R.U64 R33, R10, R18.reuse, R11.reuse ;  /* 0x000000120a217219 */ /* 0x180fe2000000120b */
[----:B------:R-:W-:Y:S01]  /*10c0*/  IMAD.MOV.U32 R32, RZ, RZ, 0x1 ;  /* 0x00000001ff207424 */ /* 0x000fe200078e00ff */
[----:B------:R-:W-:Y:S02]  /*10d0*/  SHF.R.U32.HI R3, RZ, R18, R11 ;  /* 0x00000012ff037219 */ /* 0x000fe4000001160b */
[----:B0-----:R-:W-:-:S03]  /*10e0*/  IADD3 R13, P0, RZ, -R33, RZ ;  /* 0x80000021ff0d7210 */ /* 0x001fc60007f1e0ff */
[----:B------:R-:W0:Y:S02]  /*10f0*/  LDC R14, c[0x0][0x618] ;  /* 0x00018600ff0e7b82 */ /* 0x000e240000000800 */
[----:B------:R-:W-:Y:S02]  /*1100*/  IMAD.X R3, RZ, RZ, ~R3, P0 ;  /* 0x000000ffff037224 */ /* 0x000fe400000e0e03 */
[----:B------:R-:W-:-:S04]  /*1110*/  IMAD.WIDE.U32 R10, R13, R28, R16 ;  /* 0x0000001c0d0a7225 */ /* 0x000fc800078e0010 */
[----:B------:R-:W2:Y:S01]  /*1120*/  LDC R15, c[0x0][0x608] ;  /* 0x00018200ff0f7b82 */ /* 0x000ea20000000800 */
[----:B------:R-:W-:-:S04]  /*1130*/  IMAD R12, R3, R28, RZ ;  /* 0x0000001c030c7224 */ /* 0x000fc800078e02ff */
[----:B------:R-:W-:Y:S02]  /*1140*/  IMAD R3, R13, R29, R12 ;  /* 0x0000001d0d037224 */ /* 0x000fe400078e020c */
[----:B------:R-:W-:Y:S01]  /*1150*/  IMAD.MOV.U32 R12, RZ, RZ, -0x1 ;  /* 0xffffffffff0c7424 */ /* 0x000fe200078e00ff */
[----:B------:R-:W3:Y:S01]  /*1160*/  LDC R27, c[0x0][0x658] ;  /* 0x00019600ff1b7b82 */ /* 0x000ee20000000800 */
[----:B------:R-:W-:Y:S01]  /*1170*/  IMAD.IADD R3, R11, 0x1, R3 ;  /* 0x000000010b037824 */ /* 0x000fe200078e0203 */
[----:B-1----:R-:W-:-:S04]  /*1180*/  ISETP.NE.U32.AND P0, PT, R30, RZ, PT ;  /* 0x000000ff1e00720c */ /* 0x002fc80003f05070 */
[----:B------:R-:W-:Y:S02]  /*1190*/  ISETP.NE.AND.EX P0, PT, R31, RZ, PT, P0 ;  /* 0x000000ff1f00720c */ /* 0x000fe40003f05300 */
[----:B------:R-:W1:Y:S01]  /*11a0*/  LDC R26, c[0x0][0x600] ;  /* 0x00018000ff1a7b82 */ /* 0x000e620000000800 */
[-CC-:B0-----:R-:W-:Y:S02]  /*11b0*/  SHF.R.U64 R25, R10, R14.reuse, R3.reuse ;  /* 0x0000000e0a197219 */ /* 0x181fe40000001203 */
[----:B------:R-:W-:-:S05]  /*11c0*/  SHF.R.U32.HI R10, RZ, R14, R3 ;  /* 0x0000000eff0a7219 */ /* 0x000fca0000011603 */
[----:B------:R-:W0:Y:S01]  /*11d0*/  LDC R22, c[0x0][0x648] ;  /* 0x00019200ff167b82 */ /* 0x000e220000000800 */
[-CC-:B--2---:R-:W-:Y:S02]  /*11e0*/  SHF.R.U64 R35, R25, R15.reuse, R10.reuse ;  /* 0x0000000f19237219 */ /* 0x184fe4000000120a */
[----:B------:R-:W-:-:S05]  /*11f0*/  SHF.R.U32.HI R10, RZ, R15, R10 ;  /* 0x0000000fff0a7219 */ /* 0x000fca000001160a */
[----:B------:R-:W2:Y:S01]  /*1200*/  LDC R28, c[0x0][0x638] ;  /* 0x00018e00ff1c7b82 */ /* 0x000ea20000000800 */
[-CC-:B---3--:R-:W-:Y:S02]  /*1210*/  SHF.R.U64 R34, R35, R27.reuse, R10.reuse ;  /* 0x0000001b23227219 */ /* 0x188fe4000000120a */
[-C--:B------:R-:W-:Y:S02]  /*1220*/  SHF.L.U32 R3, R12, R27.reuse, RZ ;  /* 0x0000001b0c037219 */ /* 0x080fe400000006ff */
[----:B------:R-:W-:Y:S01]  /*1230*/  SHF.R.U32.HI R11, RZ, R27, R10 ;  /* 0x0000001bff0b7219 */ /* 0x000fe2000001160a */
[----:B------:R-:W-:Y:S01]  /*1240*/  IMAD.MOV.U32 R10, RZ, RZ, R34 ;  /* 0x000000ffff0a7224 */ /* 0x000fe200078e0022 */
[----:B------:R-:W-:Y:S01]  /*1250*/  LOP3.LUT R18, RZ, R3, RZ, 0x33, !PT ;  /* 0x00000003ff127212 */ /* 0x000fe200078e33ff */
[----:B------:R-:W3:Y:S01]  /*1260*/  LDC R29, c[0x0][0x610] ;  /* 0x00018400ff1d7b82 */ /* 0x000ee20000000800 */
[----:B------:R-:W-:Y:S05]  /*1270*/  @!P0 BRA `(.L_x_14) ;  /* 0x0000000000288947 */ /* 0x000fea0003800000 */
[----:B------:R-:W4:Y:S02]  /*1280*/  LDC R3, c[0x0][0x64c] ;  /* 0x00019300ff037b82 */ /* 0x000f240000000800 */
[----:B----4-:R-:W-:-:S05]  /*1290*/  IADD3 R3, P0, R34, R3, RZ ;  /* 0x0000000322037210 */ /* 0x010fca0007f1e0ff */
[----:B------:R-:W-:-:S04]  /*12a0*/  IMAD.X R19, RZ, RZ, R11, P0 ;  /* 0x000000ffff137224 */ /* 0x000fc800000e060b */
[----:B------:R-:W-:-:S04]  /*12b0*/  IMAD.WIDE.U32 R10, R19, R30, RZ ;  /* 0x0000001e130a7225 */ /* 0x000fc800078e00ff */
[----:B------:R-:W-:-:S04]  /*12c0*/  IMAD.WIDE.U32 R12, P0, R3, R31, R10 ;  /* 0x0000001f030c7225 */ /* 0x000fc8000780000a */
[----:B------:R-:W-:-:S04]  /*12d0*/  IMAD.WIDE.U32 R10, R3, R30, RZ ;  /* 0x0000001e030a7225 */ /* 0x000fc800078e00ff */
[----:B------:R-:W-:Y:S01]  /*12e0*/  IMAD.X R15, RZ, RZ, RZ, P0 ;  /* 0x000000ffff0f7224 */ /* 0x000fe200000e06ff */
[----:B------:R-:W-:Y:S01]  /*12f0*/  IADD3 RZ, P0, R11, R12, RZ ;  /* 0x0000000c0bff7210 */ /* 0x000fe20007f1e0ff */
[----:B------:R-:W-:-:S04]  /*1300*/  IMAD.MOV.U32 R14, RZ, RZ, R13 ;  /* 0x000000ffff0e7224 */ /* 0x000fc800078e000d */
[----:B------:R-:W-:-:S08]  /*1310*/  IMAD.WIDE.U32.X R10, R19, R31, R14, P0 ;  /* 0x0000001f130a7225 */ /* 0x000fd000000e040e */
.L_x_14:
[----:B0-----:R-:W-:Y:S01]  /*1320*/  SHF.R.U64 R7, R10, R22, R11 ;  /* 0x000000160a077219 */ /* 0x001fe2000000120b */
[----:B-1----:R-:W-:Y:S01]  /*1330*/  VIADD R10, R26, 0xffffffff ;  /* 0xffffffff1a0a7836 */ /* 0x002fe20000000000 */
[----:B------:R-:W-:Y:S01]  /*1340*/  SHF.L.U32 R3, R32, R27, RZ ;  /* 0x0000001b20037219 */ /* 0x000fe200000006ff */
[----:B------:R-:W-:Y:S01]  /*1350*/  @P1 IMAD R20, R21, R24, R6 ;  /* 0x0000001815141224 */ /* 0x000fe200078e0206 */
[----:B------:R-:W-:Y:S01]  /*1360*/  LOP3.LUT R18, R35, R18, RZ, 0xc0, !PT ;  /* 0x0000001223127212 */ /* 0x000fe200078ec0ff */
[----:B------:R-:W-:Y:S01]  /*1370*/  IMAD.MOV R11, RZ, RZ, -R7 ;  /* 0x000000ffff0b7224 */ /* 0x000fe200078e0a07 */
[----:B------:R-:W-:Y:S01]  /*1380*/  LOP3.LUT R10, R25, R10, RZ, 0xc0, !PT ;  /* 0x0000000a190a7212 */ /* 0x000fe200078ec0ff */
[----:B------:R-:W-:Y:S02]  /*1390*/  IMAD.MOV.U32 R6, RZ, RZ, 0x1 ;  /* 0x00000001ff067424 */ /* 0x000fe400078e00ff */
[----:B------:R-:W-:Y:S02]  /*13a0*/  IMAD R7, R3, R7, R18 ;  /* 0x0000000703077224 */ /* 0x000fe400078e0212 */
[----:B--2---:R-:W-:-:S02]  /*13b0*/  IMAD R3, R11, R28, R34 ;  /* 0x0000001c0b037224 */ /* 0x004fc400078e0222 */
[----:B---3--:R-:W-:Y:S02]  /*13c0*/  IMAD R22, R7, R29, R20 ;  /* 0x0000001d07167224 */ /* 0x008fe400078e0214 */
[----:B------:R-:W-:Y:S01]  /*13d0*/  IMAD R7, R3, R26, R10 ;  /* 0x0000001a03077224 */ /* 0x000fe200078e020a */
[----:B------:R-:W-:Y:S01]  /*13e0*/  PRMT R3, R6, 0x7610, R3 ;  /* 0x0000761006037816 */ /* 0x000fe20000000003 */
[----:B------:R-:W-:-:S03]  /*13f0*/  IMAD.MOV.U32 R19, RZ, RZ, R33 ;  /* 0x000000ffff137224 */ /* 0x000fc600078e0021 */
[----:B------:R-:W-:Y:S02]  /*1400*/  SEL R18, R7, R22, !P1 ;  /* 0x0000001607127207 */ /* 0x000fe40004800000 */
[----:B------:R-:W-:-:S07]  /*1410*/  SEL R22, R22, R7, !P1 ;  /* 0x0000000716167207 */ /* 0x000fce0004800000 */
.L_x_12:
[----:B------:R-:W-:Y:S05]  /*1420*/  @!P2 BRA `(.L_x_15) ;  /* 0x00000000000ca947 */ /* 0x000fea0003800000 */
[----:B------:R-:W-:Y:S01]  /*1430*/  UCGABAR_WAIT ;  /* 0x0000000000007dc7 */ /* 0x000fe20008000000 */
[----:B------:R-:W-:Y:S01]  /*1440*/  CCTL.IVALL ;  /* 0x00000000ff00798f */ /* 0x000fe20002000000 */
[----:B------:R-:W-:Y:S05]  /*1450*/  BRA `(.L_x_16) ;  /* 0x0000000000047947 */ /* 0x000fea0003800000 */
.L_x_15:
[----:B------:R-:W-:Y:S06]  /*1460*/  BAR.SYNC.DEFER_BLOCKING 0x0 ;  /* 0x0000000000007b1d */ /* 0x000fec0000010000 */
.L_x_16:
[----:B------:R-:W-:Y:S05]  /*1470*/  @!P3 BRA `(.L_x_17) ;  /* 0x000000340070b947 */ /* 0x000fea0003800000 */
[----:B------:R-:W-:-:S13]  /*1480*/  ISETP.GT.U32.AND P0, PT, R36, 0x1, PT ;  /* 0x000000012400780c */ /* 0x000fda0003f04070 */
[----:B------:R-:W-:Y:S05]  /*1490*/  @P0 EXIT ;  /* 0x000000000000094d */ /* 0x000fea0003800000 */
.L_x_18:
[----:B------:R-:W-:-:S08]  /*14a0*/  NOP ;  /* 0x0000000000007918 */ /* 0x000fd00000000000 */
[----:B------:R-:W1:Y:S02]  /*14b0*/  USETMAXREG.TRY_ALLOC.CTAPOOL UP0, 0xe8 ;  /* 0x000000e8000079c8 */ /* 0x000e640008000600 */
[----:B-1----:R-:W-:-:S13]  /*14c0*/  PLOP3.LUT P0, PT, PT, PT, UP0, 0x80, 0x0 ;  /* 0x000000000000781c */ /* 0x002fda0003f0f008 */
[----:B------:R-:W-:Y:S05]  /*14d0*/  @!P0 BRA `(.L_x_18) ;  /* 0xfffffffc00f08947 */ /* 0x000fea000383ffff */
[----:B------:R-:W-:-:S13]  /*14e0*/  LOP3.LUT P0, RZ, R3, 0xff, RZ, 0xc0, !PT ;  /* 0x000000ff03ff7812 */ /* 0x000fda000780c0ff */
[----:B------:R-:W-:Y:S05]  /*14f0*/  @!P0 EXIT ;  /* 0x000000000000894d */ /* 0x000fea0003800000 */
[----:B------:R-:W2:Y:S01]  /*1500*/  LDL.64 R6, [R1] ;  /* 0x0000000001067983 */ /* 0x000ea20000100a00 */
[CC--:B------:R-:W-:Y:S01]  /*1510*/  LEA.HI R3, R8.reuse, R5.reuse, RZ, 0x2 ;  /* 0x0000000508037211 */ /* 0x0c0fe200078f10ff */
[----:B------:R-:W1:Y:S01]  /*1520*/  S2UR UR4, SR_CgaCtaId ;  /* 0x00000000000479c3 */ /* 0x000e620000008800 */
[----:B------:R-:W-:Y:S01]  /*1530*/  LEA.HI R8, R8, R5, RZ, 0x5 ;  /* 0x0000000508087211 */ /* 0x000fe200078f28ff */
[----:B------:R-:W-:Y:S01]  /*1540*/  UMOV UR41, 0x400 ;  /* 0x0000040000297882 */ /* 0x000fe20000000000 */
[----:B------:R-:W-:Y:S01]  /*1550*/  LOP3.LUT R4, R3, 0xfffffffc, RZ, 0xc0, !PT ;  /* 0xfffffffc03047812 */ /* 0x000fe200078ec0ff */
[----:B------:R-:W-:Y:S01]  /*1560*/  UISETP.LT.AND UP0, UPT, UR40, 0x1, UPT ;  /* 0x000000012800788c */ /* 0x000fe2000bf01270 */
[--C-:B------:R-:W-:Y:S01]  /*1570*/  SHF.R.S32.HI R60, RZ, 0x2, R3.reuse ;  /* 0x00000002ff3c7819 */ /* 0x100fe20000011403 */
[----:B------:R-:W-:Y:S01]  /*1580*/  UIADD3 UR5, UR43, -0x1, URZ ;  /* 0xffffffff2b057890 */ /* 0x000fe2000fffe03f */
[----:B------:R-:W-:Y:S01]  /*1590*/  SHF.R.S32.HI R3, RZ, 0x1f, R3 ;  /* 0x0000001fff037819 */ /* 0x000fe20000011403 */
[----:B------:R-:W3:Y:S01]  /*15a0*/  LDC R66, c[0x0][0x658] ;  /* 0x00019600ff427b82 */ /* 0x000ee20000000800 */
[----:B------:R-:W-:Y:S01]  /*15b0*/  USEL UR42, UR40, 0x1, UP0 ;  /* 0x00000001282a7887 */ /* 0x000fe20008000000 */
[----:B------:R-:W-:Y:S01]  /*15c0*/  IMAD.IADD R4, R5, 0x1, -R4 ;  /* 0x0000000105047824 */ /* 0x000fe200078e0a04 */
[----:B------:R-:W-:Y:S01]  /*15d0*/  LEA.HI R3, R3, R60, RZ, 0x3 ;  /* 0x0000003c03037211 */ /* 0x000fe200078f18ff */
[----:B------:R-:W-:Y:S01]  /*15e0*/  UISETP.NE.AND UP0, UPT, UR5, URZ, UPT ;  /* 0x0000003f0500728c */ /* 0x000fe2000bf05270 */
[----:B------:R-:W-:Y:S01]  /*15f0*/  IMAD.MOV.U32 R5, RZ, RZ, 0x1 ;  /* 0x00000001ff057424 */ /* 0x000fe200078e00ff */
[----:B------:R-:W-:Y:S01]  /*1600*/  ULDC UR8, c[0x0][0x284] ;  /* 0x0000a10000087ab9 */ /* 0x000fe20000000800 */
[----:B------:R-:W-:Y:S01]  /*1610*/  LOP3.LUT R3, R3, 0xfffffff8, RZ, 0xc0, !PT ;  /* 0xfffffff803037812 */ /* 0x000fe200078ec0ff */
[----:B------:R-:W4:Y:S01]  /*1620*/  LDC.64 R64, c[0x0][0x5c8] ;  /* 0x00017200ff407b82 */ /* 0x000f220000000a00 */
[----:B------:R-:W-:Y:S01]  /*1630*/  USEL UR7, URZ, 0x1, UP0 ;  /* 0x000000013f077887 */ /* 0x000fe20008000000 */
[----:B------:R-:W-:Y:S01]  /*1640*/  IMAD.SHL.U32 R62, R4, 0x2, RZ ;  /* 0x00000002043e7824 */ /* 0x000fe200078e00ff */
[----:B------:R-:W-:Y:S01]  /*1650*/  LOP3.LUT R76, R23, 0x1, RZ, 0xfc, !PT ;  /* 0x00000001174c7812 */ /* 0x000fe200078efcff */
[----:B------:R-:W-:Y:S01]  /*1660*/  IMAD.IADD R60, R60, 0x1, -R3 ;  /* 0x000000013c3c7824 */ /* 0x000fe200078e0a03 */
[----:B------:R-:W-:Y:S01]  /*1670*/  SHF.R.S32.HI R3, RZ, 0x5, R8 ;  /* 0x00000005ff037819 */ /* 0x000fe20000011408 */
[----:B------:R-:W-:Y:S01]  /*1680*/  USHF.L.U32 UR47, UR40, 0x1, URZ ;  /* 0x00000001282f7899 */ /* 0x000fe2000800063f */
[----:B------:R-:W-:Y:S01]  /*1690*/  IMAD.U32 R77, RZ, RZ, UR7 ;  /* 0x00000007ff4d7e24 */ /* 0x000fe2000f8e00ff */
[----:B------:R-:W0:Y:S01]  /*16a0*/  LDC R67, c[0x0][0x288] ;  /* 0x0000a200ff437b82 */ /* 0x000e220000000800 */
[--C-:B------:R-:W-:Y:S01]  /*16b0*/  SHF.R.S32.HI R61, RZ, 0x1f, R60.reuse ;  /* 0x0000001fff3d7819 */ /* 0x100fe2000001143c */
[----:B-1----:R-:W-:Y:S01]  /*16c0*/  ULEA UR41, UR4, UR41, 0x18 ;  /* 0x0000002904297291 */ /* 0x002fe2000f8ec03f */
[C---:B------:R-:W-:Y:S01]  /*16d0*/  IMAD R71, R3.reuse, -0x10, -R60 ;  /* 0xfffffff003477824 */ /* 0x040fe200078e0a3c */
[----:B------:R-:W-:Y:S01]  /*16e0*/  USHF.L.U32 UR4, UR5, 0x3, URZ ;  /* 0x0000000305047899 */ /* 0x000fe2000800063f */
[----:B------:R-:W-:Y:S01]  /*16f0*/  SHF.R.S32.HI R63, RZ, 0x1f, R62 ;  /* 0x0000001fff3f7819 */ /* 0x000fe2000001143e */
[----:B------:R-:W-:Y:S01]  /*1700*/  IMAD.WIDE R60, R3, 0x10, R60 ;  /* 0x00000010033c7825 */ /* 0x000fe200078e023c */
[----:B------:R-:W-:Y:S01]  /*1710*/  UIADD3 UR5, UR41, 0x180, URZ ;  /* 0x0000018029057890 */ /* 0x000fe2000fffe03f */
[----:B------:R-:W1:Y:S01]  /*1720*/  LDC R69, c[0x0][0x600] ;  /* 0x00018000ff457b82 */ /* 0x000e620000000800 */
[----:B------:R-:W-:Y:S01]  /*1730*/  UIADD3 UR6, UR41, 0x1c180, URZ ;  /* 0x0001c18029067890 */ /* 0x000fe2000fffe03f */
[----:B------:R-:W-:Y:S01]  /*1740*/  IMAD.MOV.U32 R3, RZ, RZ, -0x1 ;  /* 0xffffffffff037424 */ /* 0x000fe200078e00ff */
[----:B------:R-:W-:Y:S01]  /*1750*/  USHF.R.U32.HI UR5, URZ, 0x4, UR5 ;  /* 0x000000043f057899 */ /* 0x000fe20008011605 */
[----:B------:R-:W-:Y:S01]  /*1760*/  VIADD R71, R71, UR8 ;  /* 0x0000000847477c36 */ /* 0x000fe20008000000 */
[----:B------:R-:W-:-:S02]  /*1770*/  USHF.R.U32.HI UR6, URZ, 0x4, UR6 ;  /* 0x000000043f067899 */ /* 0x000fc40008011606 */
[-C--:B---3--:R-:W-:Y:S01]  /*1780*/  SHF.L.U32 R3, R3, R66.reuse, RZ ;  /* 0x0000004203037219 */ /* 0x088fe200000006ff */
[----:B------:R-:W-:Y:S01]  /*1790*/  UIADD3 UR48, UR41, 0x80, URZ ;  /* 0x0000008029307890 */ /* 0x000fe2000fffe03f */
[C---:B----4-:R-:W-:Y:S01]  /*17a0*/  SHF.L.U64.HI R65, R64.reuse, 0x3, R65 ;  /* 0x0000000340417819 */ /* 0x050fe20000010241 */
[----:B------:R-:W-:Y:S01]  /*17b0*/  ULOP3.LUT UR4, UR4, 0x8, URZ, 0xc0, !UPT ;  /* 0x0000000804047892 */ /* 0x000fe2000f8ec03f */
[----:B------:R-:W-:Y:S01]  /*17c0*/  SHF.L.U32 R66, R5, R66, RZ ;  /* 0x0000004205427219 */ /* 0x000fe200000006ff */
[----:B------:R-:W-:Y:S01]  /*17d0*/  ULOP3.LUT UR5, UR5, 0x3fff, URZ, 0xc0, !UPT ;  /* 0x00003fff05057892 */ /* 0x000fe2000f8ec03f */
[----:B------:R-:W-:Y:S01]  /*17e0*/  IMAD.SHL.U32 R64, R64, 0x8, RZ ;  /* 0x0000000840407824 */ /* 0x000fe200078e00ff */
[----:B------:R-:W-:Y:S01]  /*17f0*/  ULOP3.LUT UR6, UR6, 0x3fff, URZ, 0xc0, !UPT ;  /* 0x00003fff06067892 */ /* 0x000fe2000f8ec03f */
[----:B------:R-:W-:Y:S01]  /*1800*/  LOP3.LUT R70, RZ, R3, RZ, 0x33, !PT ;  /* 0x00000003ff467212 */ /* 0x000fe200078e33ff */
[----:B0-----:R-:W-:Y:S01]  /*1810*/  IMAD R67, R4, -0x2, R67 ;  /* 0xfffffffe04437824 */ /* 0x001fe200078e0243 */
[----:B------:R-:W-:-:S02]  /*1820*/  UIADD3 UR42, -UR42, UR40, URZ ;  /* 0x000000282a2a7290 */ /* 0x000fc4000fffe13f */
[----:B------:R-:W-:Y:S02]  /*1830*/  ULEA UR43, UR43, UR48, 0x3 ;  /* 0x000000302b2b7291 */ /* 0x000fe4000f8e183f */
[----:B------:R-:W-:Y:S02]  /*1840*/  ULOP3.LUT UR49, UR4, 0x8, URZ, 0x3c, !UPT ;  /* 0x0000000804317892 */ /* 0x000fe4000f8e3c3f */
[----:B------:R-:W-:Y:S01]  /*1850*/  ULOP3.LUT UR44, UR4, 0x18, URZ, 0x3c, !UPT ;  /* 0x00000018042c7892 */ /* 0x000fe2000f8e3c3f */
[----:B-1----:R-:W-:Y:S01]  /*1860*/  VIADD R69, R69, 0xffffffff ;  /* 0xffffffff45457836 */ /* 0x002fe20000000000 */
[----:B------:R-:W-:Y:S02]  /*1870*/  ULOP3.LUT UR45, UR5, 0x10000, URZ, 0xfc, !UPT ;  /* 0x00010000052d7892 */ /* 0x000fe4000f8efc3f */
[----:B------:R-:W-:Y:S01]  /*1880*/  ULOP3.LUT UR46, UR6, 0x10000, URZ, 0xfc, !UPT ;  /* 0x00010000062e7892 */ /* 0x000fe2000f8efc3f */
[----:B--2---:R-:W-:-:S11]  /*1890*/  SHF.L.U64.HI R68, R6, 0x1, R0 ;  /* 0x0000000106447819 */ /* 0x004fd60000010200 */
.L_x_104:
[----:B------:R-:W-:-:S04]  /*18a0*/  SHF.L.U32 R0, R77, 0x1f, RZ ;  /* 0x0000001f4d007819 */ /* 0x000fc800000006ff */
[----:B------:R-:W0:Y:S02]  /*18b0*/  SYNCS.PHASECHK.TRANS64.TRYWAIT P0, [UR43+-0x8], R0 ;  /* 0xfffff800ff0075a7 */ /* 0x000e24000800016b */
[----:B01-34-:R-:W-:Y:S05]  /*18c0*/  @!P0 BRA `(.L_x_19) ;  /* 0x0000004400548947 */ /* 0x01bfea0003800000 */
.L_x_129:
[----:B------:R-:W-:Y:S02]  /*18d0*/  ULDC UR4, c[0x0][0x28c] ;  /* 0x0000a30000047ab9 */ /* 0x000fe40000000800 */
[----:B------:R-:W-:-:S13]  /*18e0*/  ISETP.LT.AND P0, PT, RZ, UR4, PT ;  /* 0x00000004ff007c0c */ /* 0x000fda000bf01270 */
[----:B------:R-:W-:Y:S05]  /*18f0*/  @P0 BRA `(.L_x_20) ;  /* 0x0000000000400947 */ /* 0x000fea0003800000 */
[----:B0-----:R-:W-:Y:S01]  /*1900*/  MOV R0, 0x0 ;  /* 0x0000000000007802 */ /* 0x001fe20000000f00 */
[----:B------:R-:W-:Y:S01]  /*1910*/  ULDC.64 UR4, c[0x4][0x68] ;  /* 0x01001a0000047ab9 */ /* 0x000fe20000000a00 */
[----:B------:R-:W-:Y:S01]  /*1920*/  ULDC.64 UR6, c[0x4][0x8] ;  /* 0x0100020000067ab9 */ /* 0x000fe20000000a00 */
[----:B------:R-:W-:Y:S01]  /*1930*/  IMAD.U32 R4, RZ, RZ, UR4 ;  /* 0x00000004ff047e24 */ /* 0x000fe2000f8e00ff */
[----:B------:R0:W1:Y:S01]  /*1940*/  LDC.64 R14, c[0x4][R0] ;  /* 0x01000000000e7b82 */ /* 0x0000620000000a00 */
[----:B------:R-:W-:Y:S01]  /*1950*/  IMAD.U32 R5, RZ, RZ, UR5 ;  /* 0x00000005ff057e24 */ /* 0x000fe2000f8e00ff */
[----:B------:R-:W-:Y:S01]  /*1960*/  ULDC.64 UR4, c[0x4][0x70] ;  /* 0x01001c0000047ab9 */ /* 0x000fe20000000a00 */
[----:B------:R-:W-:Y:S02]  /*1970*/  IMAD.U32 R10, RZ, RZ, UR6 ;  /* 0x00000006ff0a7e24 */ /* 0x000fe4000f8e00ff */
[----:B------:R-:W-:Y:S02]  /*1980*/  IMAD.U32 R6, RZ, RZ, UR4 ;  /* 0x00000004ff067e24 */ /* 0x000fe4000f8e00ff */
[----:B------:R-:W-:-:S02]  /*1990*/  IMAD.U32 R7, RZ, RZ, UR5 ;  /* 0x00000005ff077e24 */ /* 0x000fc4000f8e00ff */
[----:B------:R-:W-:Y:S02]  /*19a0*/  IMAD.U32 R11, RZ, RZ, UR7 ;  /* 0x00000007ff0b7e24 */ /* 0x000fe4000f8e00ff */
[----:B------:R-:W-:Y:S02]  /*19b0*/  IMAD.MOV.U32 R8, RZ, RZ, 0x1e1 ;  /* 0x000001e1ff087424 */ /* 0x000fe400078e00ff */
[----:B------:R-:W-:Y:S02]  /*19c0*/  IMAD.MOV.U32 R12, RZ, RZ, 0x1 ;  /* 0x00000001ff0c7424 */ /* 0x000fe400078e00ff */
[----:B0-----:R-:W-:-:S07]  /*19d0*/  IMAD.MOV.U32 R13, RZ, RZ, RZ ;  /* 0x000000ffff0d7224 */ /* 0x001fce00078e00ff */
[----:B------:R-:W-:-:S07]  /*19e0*/  LEPC R20, `(.L_x_20) ;  /* 0x000000001014794e */ /* 0x000fce0000000000 */
[----:B-1---5:R-:W-:Y:S05]  /*19f0*/  CALL.ABS.NOINC R14 ;  /* 0x000000000e007343 */ /* 0x022fea0003c00000 */
.L_x_20:
[----:B------:R-:W-:-:S13]  /*1a00*/  ISETP.NE.AND P0, PT, R76, 0x3, PT ;  /* 0x000000034c00780c */ /* 0x000fda0003f05270 */
[----:B------:R-:W-:Y:S05]  /*1a10*/  @!P0 BRA `(.L_x_21) ;  /* 0x0000000000048947 */ /* 0x000fea0003800000 */
[----:B------:R-:W-:Y:S01]  /*1a20*/  BPT.TRAP 0x1 ;  /* 0x000000040000795c */ /* 0x000fe20000300000 */
.L_x_21:
[----:B0-----:R-:W-:Y:S02]  /*1a30*/  IMAD.U32 R3, RZ, RZ, UR38 ;  /* 0x00000026ff037e24 */ /* 0x001fe4000f8e00ff */
[----:B------:R-:W-:-:S03]  /*1a40*/  IMAD.U32 R0, RZ, RZ, UR39 ;  /* 0x00000027ff007e24 */ /* 0x000fc6000f8e00ff */
[----:B------:R-:W-:Y:S02]  /*1a50*/  LEA R3, R3, UR41, 0x3 ;  /* 0x0000002903037c11 */ /* 0x000fe4000f8e18ff */
[----:B------:R-:W-:-:S04]  /*1a60*/  SHF.L.U32 R0, R0, 0x1f, RZ ;  /* 0x0000001f00007819 */ /* 0x000fc800000006ff */
[----:B------:R0:W1:Y:S01]  /*1a70*/  SYNCS.PHASECHK.TRANS64.TRYWAIT P1, [R3+URZ], R0 ;  /* 0x00000000030075a7 */ /* 0x000062000802017f */
[----:B------:R-:W-:Y:S05]  /*1a80*/  @!P0 BRA `(.L_x_22) ;  /* 0x0000000000048947 */ /* 0x000fea0003800000 */
[----:B------:R-:W-:Y:S01]  /*1a90*/  BPT.TRAP 0x1 ;  /* 0x000000040000795c */ /* 0x000fe20000300000 */
.L_x_22:
[----:B-1----:R-:W-:Y:S05]  /*1aa0*/  @P1 BRA `(.L_x_23) ;  /* 0x0000000000081947 */ /* 0x002fea0003800000 */
[----:B------:R-:W1:Y:S02]  /*1ab0*/  SYNCS.PHASECHK.TRANS64.TRYWAIT P1, [R3+URZ], R0 ;  /* 0x00000000030075a7 */ /* 0x000e64000802017f */
[----:B-1----:R-:W-:Y:S05]  /*1ac0*/  @!P1 BRA `(.L_x_24) ;  /* 0x0000004000ec9947 */ /* 0x002fea0003800000 */
.L_x_23:
[----:B------:R-:W-:Y:S05]  /*1ad0*/  WARPSYNC.ALL ;  /* 0x0000000000007948 */ /* 0x000fea0003800000 */
[----:B------:R-:W-:Y:S01]  /*1ae0*/  ULEA UR8, UR38, UR45, 0xa ;  /* 0x0000002d26087291 */ /* 0x000fe2000f8e503f */
[----:B------:R-:W-:Y:S01]  /*1af0*/  WARPGROUP.ARRIVE ;  /* 0x00000000000079c5 */ /* 0x000fe20000000000 */
[----:B------:R-:W-:Y:S01]  /*1b00*/  ULEA UR9, UR38, UR46, 0xa ;  /* 0x0000002e26097291 */ /* 0x000fe2000f8e503f */
[----:B01----:R-:W-:Y:S01]  /*1b10*/  IMAD.U32 R0, RZ, RZ, UR42 ;  /* 0x0000002aff007e24 */ /* 0x003fe2000f8e00ff */
[----:B------:R-:W-:Y:S01]  /*1b20*/  UMOV UR5, 0x40000040 ;  /* 0x4000004000057882 */ /* 0x000fe20000000000 */
[----:B------:R-:W-:-:S02]  /*1b30*/  UMOV UR7, 0x40000040 ;  /* 0x4000004000077882 */ /* 0x000fc40000000000 */
[----:B------:R-:W-:Y:S01]  /*1b40*/  UMOV UR4, UR8 ;  /* 0x0000000800047c82 */ /* 0x000fe20008000000 */
[----:B------:R-:W-:Y:S01]  /*1b50*/  ISETP.GE.AND P1, PT, R0, 0x1, PT ;  /* 0x000000010000780c */ /* 0x000fe20003f26270 */
[----:B------:R-:W-:Y:S02]  /*1b60*/  UMOV UR6, UR9 ;  /* 0x0000000900067c82 */ /* 0x000fe40008000000 */
[----:B------:R-:W-:Y:S01]  /*1b70*/  HGMMA.64x64x8.F32.TF32 R24, gdesc[UR4], RZ, !UPT, gsb0 ;  /* 0x04e00000041879f0 */ /* 0x000fe2000c0028ff */
[----:B------:R-:W-:Y:S02]  /*1b80*/  UIADD3 UR4, UR8, 0x2, URZ ;  /* 0x0000000208047890 */ /* 0x000fe4000fffe03f */
[----:B------:R-:W-:Y:S01]  /*1b90*/  UIADD3 UR6, UR9, 0x2, URZ ;  /* 0x0000000209067890 */ /* 0x000fe2000fffe03f */
[----:B------:R-:W-:Y:S01]  /*1ba0*/  UMOV UR5, 0x40000040 ;  /* 0x4000004000057882 */ /* 0x000fe20000000000 */
[----:B------:R-:W-:Y:S01]  /*1bb0*/  UMOV UR7, 0x40000040 ;  /* 0x4000004000077882 */ /* 0x000fe20000000000 */
[----:B------:R-:W-:-:S02]  /*1bc0*/  WARPGROUP.DEPBAR.LE gsb0, 0x0 ;  /* 0x00008000000079c5 */ /* 0x000fc40000010000 */
[----:B------:R-:W-:-:S06]  /*1bd0*/  WARPGROUP.ARRIVE ;  /* 0x00000000000079c5 */ /* 0x000fcc0000000000 */
[----:B------:R-:W-:Y:S01]  /*1be0*/  HGMMA.64x64x8.F32.TF32 R24, gdesc[UR4], R24, gsb0 ;  /* 0x04e00000041879f0 */ /* 0x000fe20008002818 */
[----:B------:R-:W-:Y:S02]  /*1bf0*/  UIADD3 UR4, UR8, 0x4, URZ ;  /* 0x0000000408047890 */ /* 0x000fe4000fffe03f */
[----:B------:R-:W-:Y:S01]  /*1c00*/  UIADD3 UR6, UR9, 0x4, URZ ;  /* 0x0000000409067890 */ /* 0x000fe2000fffe03f */
[----:B------:R-:W-:Y:S01]  /*1c10*/  UMOV UR5, 0x40000040 ;  /* 0x4000004000057882 */ /* 0x000fe20000000000 */
[----:B------:R-:W-:Y:S01]  /*1c20*/  UMOV UR7, 0x40000040 ;  /* 0x4000004000077882 */ /* 0x000fe20000000000 */
[----:B------:R-:W-:Y:S02]  /*1c30*/  WARPGROUP.DEPBAR.LE gsb0, 0x0 ;  /* 0x00008000000079c5 */ /* 0x000fe40000010000 */
        /* <DEDUP_REMOVED lines=36> */
[----:B------:R-:W-:Y:S03]  /*1e80*/  HGMMA.64x64x8.F32.TF32 R24, gdesc[UR4], R24, gsb0 ;  /* 0x04e00000041879f0 */ /* 0x000fe60008002818 */
[----:B------:R-:W-:Y:S02]  /*1e90*/  WARPGROUP.DEPBAR.LE gsb0, 0x0 ;  /* 0x00008000000079c5 */ /* 0x000fe40000010000 */
[----:B------:R-:W-:Y:S05]  /*1ea0*/  @!P1 BRA `(.L_x_25) ;  /* 0x0000000400849947 */ /* 0x000fea0003800000 */
[----:B------:R-:W-:Y:S01]  /*1eb0*/  UIADD3 UR8, UR38, 0x1, URZ ;  /* 0x0000000126087890 */ /* 0x000fe2000fffe03f */
[----:B------:R-:W-:Y:S02]  /*1ec0*/  IMAD.U32 R0, RZ, RZ, UR42 ;  /* 0x0000002aff007e24 */ /* 0x000fe4000f8e00ff */
[----:B------:R-:W-:Y:S01]  /*1ed0*/  IMAD.U32 R3, RZ, RZ, UR38 ;  /* 0x00000026ff037e24 */ /* 0x000fe2000f8e00ff */
[----:B------:R-:W-:-:S04]  /*1ee0*/  UISETP.NE.AND UP0, UPT, UR8, 0x7, UPT ;  /* 0x000000070800788c */ /* 0x000fc8000bf05270 */
[----:B------:R-:W-:Y:S02]  /*1ef0*/  USEL UR4, URZ, 0x1, UP0 ;  /* 0x000000013f047887 */ /* 0x000fe40008000000 */
[----:B------:R-:W-:Y:S02]  /*1f00*/  USEL UR8, UR8, URZ, UP0 ;  /* 0x0000003f08087287 */ /* 0x000fe40008000000 */
[----:B------:R-:W-:-:S06]  /*1f10*/  ULOP3.LUT UR4, UR39, UR4, URZ, 0x3c, !UPT ;  /* 0x0000000427047292 */ /* 0x000fcc000f8e3c3f */
[----:B------:R-:W-:-:S07]  /*1f20*/  IMAD.U32 R6, RZ, RZ, UR4 ;  /* 0x00000004ff067e24 */ /* 0x000fce000f8e00ff */
.L_x_32:
[----:B------:R-:W-:Y:S05]  /*1f30*/  @!P0 BRA `(.L_x_26) ;  /* 0x0000000000048947 */ /* 0x000fea0003800000 */
[----:B------:R-:W-:Y:S01]  /*1f40*/  BPT.TRAP 0x1 ;  /* 0x000000040000795c */ /* 0x000fe20000300000 */
.L_x_26:
[----:B------:R-:W-:Y:S01]  /*1f50*/  ULEA UR4, UR8, UR41, 0x3 ;  /* 0x0000002908047291 */ /* 0x000fe2000f8e183f */
[----:B------:R-:W-:-:S08]  /*1f60*/  SHF.L.U32 R4, R6, 0x1f, RZ ;  /* 0x0000001f06047819 */ /* 0x000fd000000006ff */
[----:B------:R0:W1:Y:S01]  /*1f70*/  SYNCS.PHASECHK.TRANS64.TRYWAIT P1, [UR4], R4 ;  /* 0x00000004ff0075a7 */ /* 0x0000620008020144 */
[----:B------:R-:W-:Y:S05]  /*1f80*/  @!P0 BRA `(.L_x_27) ;  /* 0x0000000000048947 */ /* 0x000fea0003800000 */
[----:B------:R-:W-:Y:S01]  /*1f90*/  BPT.TRAP 0x1 ;  /* 0x000000040000795c */ /* 0x000fe20000300000 */
.L_x_27:
[----:B-1----:R-:W-:Y:S05]  /*1fa0*/  @P1 BRA `(.L_x_28) ;  /* 0x0000000000081947 */ /* 0x002fea0003800000 */
[----:B------:R-:W1:Y:S02]  /*1fb0*/  SYNCS.PHASECHK.TRANS64.TRYWAIT P1, [UR4], R4 ;  /* 0x00000004ff0075a7 */ /* 0x000e640008020144 */
[----:B-1----:R-:W-:Y:S05]  /*1fc0*/  @!P1 BRA `(.L_x_29) ;  /* 0x0000003c00c09947 */ /* 0x002fea0003800000 */
.L_x_28:
[----:B------:R-:W-:Y:S01]  /*1fd0*/  ULEA UR9, UR8, UR45, 0xa ;  /* 0x0000002d08097291 */ /* 0x000fe2000f8e503f */
[----:B------:R-:W-:Y:S01]  /*1fe0*/  WARPGROUP.ARRIVE ;  /* 0x00000000000079c5 */ /* 0x000fe20000000000 */
[----:B------:R-:W-:Y:S01]  /*1ff0*/  ULEA UR10, UR8, UR46, 0xa ;  /* 0x0000002e080a7291 */ /* 0x000fe2000f8e503f */
[----:B------:R-:W-:Y:S01]  /*2000*/  UMOV UR5, 0x40000040 ;  /* 0x4000004000057882 */ /* 0x000fe20000000000 */
[----:B------:R-:W-:-:S03]  /*2010*/  UMOV UR7, 0x40000040 ;  /* 0x4000004000077882 */ /* 0x000fc60000000000 */
[----:B------:R-:W-:Y:S02]  /*2020*/  UMOV UR4, UR9 ;  /* 0x0000000900047c82 */ /* 0x000fe40008000000 */
[----:B------:R-:W-:Y:S02]  /*2030*/  UMOV UR6, UR10 ;  /* 0x0000000a00067c82 */ /* 0x000fe40008000000 */
[----:B------:R-:W-:Y:S01]  /*2040*/  HGMMA.64x64x8.F32.TF32 R24, gdesc[UR4], R24, gsb0 ;  /* 0x04e00000041879f0 */ /* 0x000fe20008002818 */
        /* <DEDUP_REMOVED lines=51> */
[----:B------:R-:W-:Y:S01]  /*2380*/  BPT.TRAP 0x1 ;  /* 0x000000040000795c */ /* 0x000fe20000300000 */
.L_x_30:
[----:B------:R-:W-:-:S13]  /*2390*/  ISETP.NE.AND P1, PT, R57, RZ, PT ;  /* 0x000000ff3900720c */ /* 0x000fda0003f25270 */
[----:B01----:R-:W-:-:S05]  /*23a0*/  @P1 LEA R4, R3, UR41, 0x3 ;  /* 0x0000002903041c11 */ /* 0x003fca000f8e18ff */
[----:B------:R-:W-:-:S05]  /*23b0*/  @P1 VIADD R5, R4, 0x38 ;  /* 0x0000003804051836 */ /* 0x000fca0000000000 */
[----:B------:R-:W-:-:S04]  /*23c0*/  @P1 PRMT R5, R56, 0x654, R5 ;  /* 0x0000065438051816 */ /* 0x000fc80000000005 */
[----:B------:R0:W-:Y:S01]  /*23d0*/  @P1 SYNCS.ARRIVE.TRANS64.RED.A1T0 RZ, [R5+URZ], RZ ;  /* 0x000000ff05ff19a7 */ /* 0x0001e2000810043f */
[----:B------:R-:W-:-:S13]  /*23e0*/  ISETP.GT.U32.AND P1, PT, R23, 0x1, PT ;  /* 0x000000011700780c */ /* 0x000fda0003f24070 */
[----:B0-----:R-:W-:Y:S05]  /*23f0*/  @P1 BRA `(.L_x_31) ;  /* 0x0000000000041947 */ /* 0x001fea0003800000 */
[----:B------:R-:W-:Y:S01]  /*2400*/  BPT.TRAP 0x1 ;  /* 0x000000040000795c */ /* 0x000fe20000300000 */
.L_x_31:
[----:B------:R-:W-:Y:S01]  /*2410*/  UIADD3 UR8, UR8, 0x1, URZ ;  /* 0x0000000108087890 */ /* 0x000fe2000fffe03f */
[C---:B------:R-:W-:Y:S01]  /*2420*/  ISETP.GT.AND P2, PT, R0.reuse, 0x1, PT ;  /* 0x000000010000780c */ /* 0x040fe20003f44270 */
[----:B------:R-:W-:Y:S02]  /*2430*/  VIADD R3, R3, 0x1 ;  /* 0x0000000103037836 */ /* 0x000fe40000000000 */
[----:B------:R-:W-:Y:S01]  /*2440*/  UISETP.NE.AND UP0, UPT, UR8, 0x7, UPT ;  /* 0x000000070800788c */ /* 0x000fe2000bf05270 */
[----:B------:R-:W-:Y:S02]  /*2450*/  VIADD R0, R0, 0xffffffff ;  /* 0xffffffff00007836 */ /* 0x000fe40000000000 */
[C---:B------:R-:W-:Y:S01]  /*2460*/  ISETP.NE.AND P1, PT, R3.reuse, 0x7, PT ;  /* 0x000000070300780c */ /* 0x040fe20003f25270 */
[----:B------:R-:W-:Y:S02]  /*2470*/  USEL UR4, URZ, 0x1, UP0 ;  /* 0x000000013f047887 */ /* 0x000fe40008000000 */
[----:B------:R-:W-:Y:S01]  /*2480*/  USEL UR8, UR8, URZ, UP0 ;  /* 0x0000003f08087287 */ /* 0x000fe20008000000 */
[----:B------:R-:W-:-:S03]  /*2490*/  SEL R3, R3, RZ, P1 ;  /* 0x000000ff03037207 */ /* 0x000fc60000800000 */
[----:B------:R-:W-:Y:S01]  /*24a0*/  LOP3.LUT R6, R6, UR4, RZ, 0x3c, !PT ;  /* 0x0000000406067c12 */ /* 0x000fe2000f8e3cff */
[----:B------:R-:W-:Y:S07]  /*24b0*/  @P2 BRA `(.L_x_32) ;  /* 0xfffffff8009c2947 */ /* 0x000fee000383ffff */
.L_x_25:
[----:B------:R-:W0:Y:S01]  /*24c0*/  LDC R0, c[0x0][0x28c] ;  /* 0x0000a300ff007b82 */ /* 0x000e220000000800 */
[----:B------:R-:W-:-:S04]  /*24d0*/  IMAD.U32 R3, RZ, RZ, UR49 ;  /* 0x00000031ff037e24 */ /* 0x000fc8000f8e00ff */
[----:B------:R1:W-:Y:S01]  /*24e0*/  SYNCS.ARRIVE.TRANS64.A1T0 RZ, [R3+UR48], RZ ;  /* 0x000000ff03ff79a7 */ /* 0x0003e20008100030 */
[----:B0-----:R-:W-:-:S13]  /*24f0*/  ISETP.GE.AND P1, PT, R0, 0x1, PT ;  /* 0x000000010000780c */ /* 0x001fda0003f26270 */
[----:B-1----:R-:W-:Y:S05]  /*2500*/  @!P1 BRA `(.L_x_33) ;  /* 0x0000000000509947 */ /* 0x002fea0003800000 */
[----:B------:R-:W-:Y:S05]  /*2510*/  @!P0 BRA `(.L_x_34) ;  /* 0x0000000000048947 */ /* 0x000fea0003800000 */
[----:B------:R-:W-:Y:S01]  /*2520*/  BPT.TRAP 0x1 ;  /* 0x000000040000795c */ /* 0x000fe20000300000 */
.L_x_34:
[----:B------:R-:W-:Y:S01]  /*2530*/  ISETP.NE.AND P0, PT, R57, RZ, PT ;  /* 0x000000ff3900720c */ /* 0x000fe20003f05270 */
[----:B------:R-:W-:Y:S01]  /*2540*/  BSSY B0, `(.L_x_35) ;  /* 0x000000e000007945 */ /* 0x000fe20003800000 */
[----:B------:R-:W-:-:S11]  /*2550*/  ISETP.GT.U32.AND P1, PT, R23, 0x1, PT ;  /* 0x000000011700780c */ /* 0x000fd60003f24070 */
[----:B------:R-:W-:Y:S05]  /*2560*/  @!P0 BRA `(.L_x_36) ;  /* 0x00000000002c8947 */ /* 0x000fea0003800000 */
[----:B------:R-:W-:-:S04]  /*2570*/  UIADD3 UR6, UR38, UR42, URZ ;  /* 0x0000002a26067290 */ /* 0x000fc8000fffe03f */
[----:B------:R-:W-:-:S04]  /*2580*/  UIMAD.WIDE.U32 UR4, UR6, 0x24924925, URZ ;  /* 0x24924925060478a5 */ /* 0x000fc8000f8e003f */
[----:B------:R-:W-:-:S04]  /*2590*/  UIADD3 UR4, UR6, -UR5, URZ ;  /* 0x8000000506047290 */ /* 0x000fc8000fffe03f */
[----:B------:R-:W-:-:S04]  /*25a0*/  ULEA.HI UR4, UR4, UR5, URZ, 0x1f ;  /* 0x0000000504047291 */ /* 0x000fc8000f8ff83f */
[----:B------:R-:W-:-:S04]  /*25b0*/  USHF.R.U32.HI UR4, URZ, 0x2, UR4 ;  /* 0x000000023f047899 */ /* 0x000fc80008011604 */
[----:B------:R-:W-:-:S04]  /*25c0*/  UIMAD UR4, UR4, -0x7, UR6 ;  /* 0xfffffff9040478a4 */ /* 0x000fc8000f8e0206 */
[----:B------:R-:W-:-:S04]  /*25d0*/  ULEA UR4, UR4, UR41, 0x3 ;  /* 0x0000002904047291 */ /* 0x000fc8000f8e183f */
[----:B------:R-:W-:-:S06]  /*25e0*/  UIADD3 UR4, UR4, 0x38, URZ ;  /* 0x0000003804047890 */ /* 0x000fcc000fffe03f */
[----:B------:R-:W-:-:S05]  /*25f0*/  IMAD.U32 R3, RZ, RZ, UR4 ;  /* 0x00000004ff037e24 */ /* 0x000fca000f8e00ff */
[----:B------:R-:W-:-:S04]  /*2600*/  PRMT R0, R56, 0x654, R3 ;  /* 0x0000065438007816 */ /* 0x000fc80000000003 */
[----:B------:R0:W-:Y:S03]  /*2610*/  SYNCS.ARRIVE.TRANS64.RED.A1T0 RZ, [R0+URZ], RZ ;  /* 0x000000ff00ff79a7 */ /* 0x0001e6000810043f */
.L_x_36:
[----:B------:R-:W-:Y:S05]  /*2620*/  BSYNC B0 ;  /* 0x0000000000007941 */ /* 0x000fea0003800000 */
.L_x_35:
[----:B------:R-:W-:Y:S05]  /*2630*/  @P1 BRA `(.L_x_33) ;  /* 0x0000000000041947 */ /* 0x000fea0003800000 */
[----:B------:R-:W-:Y:S01]  /*2640*/  BPT.TRAP 0x1 ;  /* 0x000000040000795c */ /* 0x000fe20000300000 */
.L_x_33:
[----:B0-----:R-:W-:Y:S01]  /*2650*/  SHF.L.U32 R0, R77, 0x1f, RZ ;  /* 0x0000001f4d007819 */ /* 0x001fe200000006ff */
[----:B------:R-:W-:Y:S01]  /*2660*/  UISETP.GE.U32.AND UP1, UPT, UR47, 0x7, UPT ;  /* 0x000000072f00788c */ /* 0x000fe2000bf26070 */
[----:B------:R-:W-:Y:S01]  /*2670*/  SHF.R.S32.HI R9, RZ, 0x1f, R19 ;  /* 0x0000001fff097819 */ /* 0x000fe20000011413 */
[----:B------:R-:W-:Y:S01]  /*2680*/  UIADD3 UR38, UR38, UR47, URZ ;  /* 0x0000002f26267290 */ /* 0x000fe2000fffe03f */
[----:B------:R-:W0:Y:S03]  /*2690*/  SYNCS.PHASECHK.TRANS64.TRYWAIT P0, [UR43+0x8], R0 ;  /* 0x00000800ff0075a7 */ /* 0x000e26000800016b */
[----:B------:R-:W-:-:S04]  /*26a0*/  UISETP.GT.U32.AND UP0, UPT, UR38, 0x6, UPT ;  /* 0x000000062600788c */ /* 0x000fc8000bf04070 */
[----:B------:R-:W-:Y:S02]  /*26b0*/  UISETP.LT.U32.AND UP0, UPT, UR47, 0x7, UP0 ;  /* 0x000000072f00788c */ /* 0x000fe40008701070 */
[----:B------:R-:W-:Y:S02]  /*26c0*/  @UP1 UIMAD.WIDE.U32 UR4, UR38, 0x24924925, URZ ;  /* 0x24924925260418a5 */ /* 0x000fe4000f8e003f */
[----:B------:R-:W-:Y:S02]  /*26d0*/  USEL UR6, URZ, 0x1, !UP0 ;  /* 0x000000013f067887 */ /* 0x000fe4000c000000 */
[----:B------:R-:W-:Y:S02]  /*26e0*/  @UP1 UIADD3 UR4, UR38, -UR5, URZ ;  /* 0x8000000526041290 */ /* 0x000fe4000fffe03f */
[----:B------:R-:W-:Y:S02]  /*26f0*/  ULOP3.LUT UR39, UR39, UR6, URZ, 0x3c, !UPT ;  /* 0x0000000627277292 */ /* 0x000fe4000f8e3c3f */
[----:B------:R-:W-:-:S04]  /*2700*/  @UP1 ULEA.HI UR4, UR4, UR5, URZ, 0x1f ;  /* 0x0000000504041291 */ /* 0x000fc8000f8ff83f */
[----:B------:R-:W-:-:S04]  /*2710*/  @UP1 USHF.R.U32.HI UR4, URZ, 0x2, UR4 ;  /* 0x000000023f041899 */ /* 0x000fc80008011604 */
[----:B------:R-:W-:Y:S01]  /*2720*/  @UP1 ULOP3.LUT UR39, UR39, 0x1, UR4, 0x78, !UPT ;  /* 0x0000000127271892 */ /* 0x000fe2000f8e7804 */
[----:B0-----:R-:W-:Y:S11]  /*2730*/  @!P0 BRA `(.L_x_37) ;  /* 0x0000003400fc8947 */ /* 0x001ff60003800000 */
.L_x_130:
[----:B------:R-:W-:Y:S01]  /*2740*/  ULDC.64 UR4, c[0x0][0x5d0] ;  /* 0x0001740000047ab9 */ /* 0x000fe20000000a00 */
[----:B------:R-:W-:Y:S01]  /*2750*/  ULDC UR6, c[0x0][0x284] ;  /* 0x0000a10000067ab9 */ /* 0x000fe20000000800 */
[----:B0-----:R-:W-:Y:S02]  /*2760*/  IMAD R0, R9, UR4, RZ ;  /* 0x0000000409007c24 */ /* 0x001fe4000f8e02ff */
[----:B------:R-:W-:Y:S02]  /*2770*/  IMAD.SHL.U32 R12, R18, 0x40, RZ ;  /* 0x00000040120c7824 */ /* 0x000fe400078e00ff */
[C---:B------:R-:W-:Y:S02]  /*2780*/  IMAD R3, R19.reuse, UR5, R0 ;  /* 0x0000000513037c24 */ /* 0x040fe4000f8e0200 */
[----:B------:R-:W-:Y:S01]  /*2790*/  IMAD.SHL.U32 R0, R22, 0x40, RZ ;  /* 0x0000004016007824 */ /* 0x000fe200078e00ff */
[----:B------:R-:W-:Y:S01]  /*27a0*/  SHF.R.S32.HI R13, RZ, 0x1f, R12 ;  /* 0x0000001fff0d7819 */ /* 0x000fe2000001140c */
[----:B------:R-:W-:Y:S01]  /*27b0*/  IMAD.WIDE.U32 R4, R19, UR4, R62 ;  /* 0x0000000413047c25 */ /* 0x000fe2000f8e003e */
[----:B------:R-:W-:-:S02]  /*27c0*/  ULDC.64 UR4, c[0x0][0x5c8] ;  /* 0x0001720000047ab9 */ /* 0x000fc40000000a00 */
[----:B------:R-:W-:Y:S01]  /*27d0*/  ISETP.GE.AND P0, PT, R0, UR6, PT ;  /* 0x0000000600007c0c */ /* 0x000fe2000bf06270 */
[----:B------:R-:W-:Y:S01]  /*27e0*/  ULDC UR6, c[0x0][0x288] ;  /* 0x0000a20000067ab9 */ /* 0x000fe20000000800 */
[----:B------:R-:W-:Y:S01]  /*27f0*/  IADD3 R4, P1, R12, R4, RZ ;  /* 0x000000040c047210 */ /* 0x000fe20007f3e0ff */
[----:B------:R-:W-:Y:S01]  /*2800*/  IMAD.WIDE R72, R22, 0x40, R60 ;  /* 0x0000004016487825 */ /* 0x000fe200078e023c */
[----:B------:R-:W-:Y:S02]  /*2810*/  ISETP.GE.OR P0, PT, R12, UR6, P0 ;  /* 0x000000060c007c0c */ /* 0x000fe40008706670 */
[----:B------:R-:W-:Y:S01]  /*2820*/  IADD3.X R5, R13, R5, R3, P1, !PT ;  /* 0x000000050d057210 */ /* 0x000fe20000ffe403 */
[----:B------:R-:W-:-:S04]  /*2830*/  IMAD R7, R73, UR4, RZ ;  /* 0x0000000449077c24 */ /* 0x000fc8000f8e02ff */
[C---:B------:R-:W-:Y:S02]  /*2840*/  IMAD R7, R72.reuse, UR5, R7 ;  /* 0x0000000548077c24 */ /* 0x040fe4000f8e0207 */
[----:B------:R-:W-:-:S04]  /*2850*/  IMAD.WIDE.U32 R74, R72, UR4, R4 ;  /* 0x00000004484a7c25 */ /* 0x000fc8000f8e0004 */
[----:B------:R-:W-:Y:S05]  /*2860*/  @P0 BRA `(.L_x_38) ;  /* 0x0000001800d00947 */ /* 0x000fea0003800000 */
[----:B-----5:R-:W-:Y:S01]  /*2870*/  FSETP.NEU.AND P0, PT, R59, RZ, PT ;  /* 0x000000ff3b00720b */ /* 0x020fe20003f0d000 */
[----:B------:R-:W-:Y:S01]  /*2880*/  IMAD.IADD R22, R67, 0x1, -R12 ;  /* 0x0000000143167824 */ /* 0x000fe200078e0a0c */
[----:B------:R-:W-:Y:S01]  /*2890*/  BSSY B0, `(.L_x_38) ;  /* 0x00001b1000007945 */ /* 0x000fe20003800000 */
[----:B------:R-:W-:Y:S02]  /*28a0*/  IMAD.IADD R0, R71, 0x1, -R0 ;  /* 0x0000000147007824 */ /* 0x000fe400078e0a00 */
[----:B------:R-:W-:Y:S01]  /*28b0*/  IMAD.IADD R7, R75, 0x1, R7 ;  /* 0x000000014b077824 */ /* 0x000fe200078e0207 */
[----:B------:R-:W-:-:S04]  /*28c0*/  ISETP.GT.AND P3, PT, R22, RZ, PT ;  /* 0x000000ff1600720c */ /* 0x000fc80003f64270 */
[----:B------:R-:W-:-:S03]  /*28d0*/  ISETP.GT.AND P1, PT, R0, RZ, P3 ;  /* 0x000000ff0000720c */ /* 0x000fc60001f24270 */
[----:B------:R-:W-:Y:S10]  /*28e0*/  @!P0 BRA `(.L_x_39) ;  /* 0x0000001000d48947 */ /* 0x000ff40003800000 */
[----:B------:R-:W0:Y:S01]  /*28f0*/  LDC.64 R78, c[0x0][0x5b8] ;  /* 0x00016e00ff4e7b82 */ /* 0x000e220000000a00 */
[----:B------:R-:W-:-:S07]  /*2900*/  ULDC.64 UR4, c[0x0][0x5c0] ;  /* 0x0001700000047ab9 */ /* 0x000fce0000000a00 */
[----:B------:R-:W1:Y:S08]  /*2910*/  LDC.64 R80, c[0x0][0x5b0] ;  /* 0x00016c00ff507b82 */ /* 0x000e700000000a00 */
[----:B------:R-:W2:Y:S01]  /*2920*/  LDC.64 R82, c[0x0][0x5a8] ;  /* 0x00016a00ff527b82 */ /* 0x000ea20000000a00 */
[-C--:B0-----:R-:W-:Y:S02]  /*2930*/  IMAD R6, R9, R78.reuse, RZ ;  /* 0x0000004e09067224 */ /* 0x081fe400078e02ff */
[----:B------:R-:W-:-:S04]  /*2940*/  IMAD.WIDE.U32 R4, R19, R78, R62 ;  /* 0x0000004e13047225 */ /* 0x000fc800078e003e */
[----:B------:R-:W-:Y:S01]  /*2950*/  IMAD R75, R19, R79, R6 ;  /* 0x0000004f134b7224 */ /* 0x000fe200078e0206 */
[----:B------:R-:W-:Y:S01]  /*2960*/  IADD3 R8, P0, R12, R4, RZ ;  /* 0x000000040c087210 */ /* 0x000fe20007f1e0ff */
[----:B-1----:R-:W-:-:S03]  /*2970*/  IMAD R3, R73, R80, RZ ;  /* 0x0000005049037224 */ /* 0x002fc600078e02ff */
[----:B------:R-:W-:Y:S01]  /*2980*/  IADD3.X R9, R13, R5, R75, P0, !PT ;  /* 0x000000050d097210 */ /* 0x000fe200007fe44b */
[C---:B------:R-:W-:Y:S02]  /*2990*/  IMAD R73, R72.reuse, R81, R3 ;  /* 0x0000005148497224 */ /* 0x040fe400078e0203 */
[----:B------:R-:W-:-:S04]  /*29a0*/  IMAD.WIDE.U32 R4, R72, R80, R8 ;  /* 0x0000005048047225 */ /* 0x000fc800078e0008 */
[----:B------:R-:W-:Y:S01]  /*29b0*/  IMAD.IADD R3, R5, 0x1, R73 ;  /* 0x0000000105037824 */ /* 0x000fe200078e0249 */
[----:B--2---:R-:W-:-:S04]  /*29c0*/  LEA R10, P0, R4, R82, 0x2 ;  /* 0x00000052040a7211 */ /* 0x004fc800078010ff */
[----:B------:R-:W-:-:S05]  /*29d0*/  LEA.HI.X R11, R4, R83, R3, 0x2, P0 ;  /* 0x00000053040b7211 */ /* 0x000fca00000f1403 */
[----:B------:R-:W2:Y:S01]  /*29e0*/  @P1 LDG.E.LTC128B R18, desc[UR36][R10.64] ;  /* 0x000000240a121981 */ /* 0x000ea2000c1e1920 */
[----:B------:R-:W-:Y:S01]  /*29f0*/  IMAD.WIDE.U32 R4, R72, R80, R12 ;  /* 0x0000005048047225 */ /* 0x000fe200078e000c */
[----:B------:R-:W-:Y:S01]  /*2a00*/  SHF.L.U64.HI R21, R80, 0x3, R81 ;  /* 0x0000000350157819 */ /* 0x000fe20000010251 */
[----:B------:R-:W-:Y:S01]  /*2a10*/  BSSY B1, `(.L_x_40) ;  /* 0x0000017000017945 */ /* 0x000fe20003800000 */
[----:B------:R-:W-:Y:S01]  /*2a20*/  ISETP.GT.AND P3, PT, R0, 0x8, P3 ;  /* 0x000000080000780c */ /* 0x000fe20001f64270 */
[----:B------:R-:W-:Y:S01]  /*2a30*/  IMAD.SHL.U32 R20, R80, 0x8, RZ ;  /* 0x0000000850147824 */ /* 0x000fe200078e00ff */
[----:B------:R-:W-:-:S03]  /*2a40*/  IADD3 R14, P0, R62, R4, RZ ;  /* 0x000000043e0e7210 */ /* 0x000fc60007f1e0ff */
[----:B------:R-:W-:Y:S01]  /*2a50*/  IMAD.WIDE.U32 R20, R72, R80, R20 ;  /* 0x0000005048147225 */ /* 0x000fe200078e0014 */
[----:B------:R-:W-:Y:S02]  /*2a60*/  IADD3.X R15, R63, R73, R5, P0, !PT ;  /* 0x000000493f0f7210 */ /* 0x000fe400007fe405 */
[C---:B------:R-:W-:Y:S01]  /*2a70*/  LEA R6, P0, R74.reuse, UR4, 0x2 ;  /* 0x000000044a067c11 */ /* 0x040fe2000f8010ff */
[----:B------:R-:W-:Y:S02]  /*2a80*/  IMAD.IADD R73, R73, 0x1, R21 ;  /* 0x0000000149497824 */ /* 0x000fe400078e0215 */
[----:B------:R-:W-:Y:S01]  /*2a90*/  IMAD.WIDE.U32 R14, R19, R78, R14 ;  /* 0x0000004e130e7225 */ /* 0x000fe200078e000e */
[----:B------:R-:W-:-:S03]  /*2aa0*/  LEA.HI.X R7, R74, UR5, R7, 0x2, P0 ;  /* 0x000000054a077c11 */ /* 0x000fc600080f1407 */
[----:B------:R-:W-:Y:S01]  /*2ab0*/  IMAD.IADD R5, R75, 0x1, R15 ;  /* 0x000000014b057824 */ /* 0x000fe200078e020f */
[----:B------:R-:W-:-:S04]  /*2ac0*/  LEA R4, P0, R14, R82, 0x2 ;  /* 0x000000520e047211 */ /* 0x000fc800078010ff */
[----:B------:R-:W-:Y:S02]  /*2ad0*/  LEA.HI.X R5, R14, R83, R5, 0x2, P0 ;  /* 0x000000530e057211 */ /* 0x000fe400000f1405 */
[----:B------:R-:W-:-:S04]  /*2ae0*/  ISETP.GT.AND P0, PT, R22, 0x1, PT ;  /* 0x000000011600780c */ /* 0x000fc80003f04270 */
[----:B------:R-:W-:Y:S01]  /*2af0*/  ISETP.GT.AND P4, PT, R0, RZ, P0 ;  /* 0x000000ff0000720c */ /* 0x000fe20000784270 */
[----:B--2---:R-:W-:-:S04]  /*2b00*/  FMUL R3, R18, R59 ;  /* 0x0000003b12037220 */ /* 0x004fc80000400000 */
[----:B------:R-:W-:Y:S01]  /*2b10*/  FFMA R11, R24, R58, R3 ;  /* 0x0000003a180b7223 */ /* 0x000fe20000000003 */
[----:B------:R-:W-:-:S04]  /*2b20*/  IADD3 R3, P2, R8, R20, RZ ;  /* 0x0000001408037210 */ /* 0x000fc80007f5e0ff */
[----:B------:R0:W-:Y:S01]  /*2b30*/  @P1 STG.E desc[UR36][R6.64], R11 ;  /* 0x0000000b06001986 */ /* 0x0001e2000c101924 */
[----:B------:R-:W-:Y:S01]  /*2b40*/  LEA R14, P1, R3, R82, 0x2 ;  /* 0x00000052030e7211 */ /* 0x000fe200078210ff */
[----:B------:R-:W-:Y:S01]  /*2b50*/  IMAD.X R10, R73, 0x1, R9, P2 ;  /* 0x00000001490a7824 */ /* 0x000fe200010e0609 */
[----:B------:R-:W-:Y:S11]  /*2b60*/  @!P4 BRA `(.L_x_41) ;  /* 0x000000000004c947 */ /* 0x000ff60003800000 */
[----:B------:R1:W5:Y:S02]  /*2b70*/  LDG.E.LTC128B R18, desc[UR36][R4.64+0x4] ;  /* 0x0000042404127981 */ /* 0x000364000c1e1920 */
.L_x_41:
[----:B------:R-:W-:Y:S05]  /*2b80*/  BSYNC B1 ;  /* 0x0000000000017941 */ /* 0x000fea0003800000 */
.L_x_40:
[----:B-----5:R-:W-:Y:S01]  /*2b90*/  FMUL R8, R18, R59 ;  /* 0x0000003b12087220 */ /* 0x020fe20000400000 */
[----:B------:R-:W-:-:S03]  /*2ba0*/  LEA.HI.X R15, R3, R83, R10, 0x2, P1 ;  /* 0x00000053030f7211 */ /* 0x000fc600008f140a */
[----:B------:R-:W-:-:S05]  /*2bb0*/  FFMA R25, R25, R58, R8 ;  /* 0x0000003a19197223 */ /* 0x000fca0000000008 */
[----:B------:R2:W-:Y:S04]  /*2bc0*/  @P4 STG.E desc[UR36][R6.64+0x4], R25 ;  /* 0x0000041906004986 */ /* 0x0005e8000c101924 */
[----:B------:R-:W3:Y:S01]  /*2bd0*/  @P3 LDG.E.LTC128B R18, desc[UR36][R14.64] ;  /* 0x000000240e123981 */ /* 0x000ee2000c1e1920 */
[----:B------:R-:W-:Y:S01]  /*2be0*/  IADD3 R12, P1, P2, R62, R20, R12 ;  /* 0x000000143e0c7210 */ /* 0x000fe20007a3e00c */
[----:B------:R-:W-:Y:S01]  /*2bf0*/  BSSY B1, `(.L_x_42) ;  /* 0x0000010000017945 */ /* 0x000fe20003800000 */
[C---:B0-----:R-:W-:Y:S02]  /*2c00*/  SHF.L.U64.HI R11, R64.reuse, 0x2, R65 ;  /* 0x00000002400b7819 */ /* 0x041fe40000010241 */
[----:B------:R-:W-:Y:S02]  /*2c10*/  IADD3.X R13, R63, R73, R13, P1, P2 ;  /* 0x000000493f0d7210 */ /* 0x000fe40000fe440d */
[----:B------:R-:W-:-:S02]  /*2c20*/  LEA R10, P2, R64, R6, 0x2 ;  /* 0x00000006400a7211 */ /* 0x000fc400078410ff */
[----:B------:R-:W-:Y:S01]  /*2c30*/  ISETP.GT.AND P0, PT, R0, 0x8, P0 ;  /* 0x000000080000780c */ /* 0x000fe20000704270 */
[----:B------:R-:W-:Y:S01]  /*2c40*/  IMAD.WIDE.U32 R12, R19, R78, R12 ;  /* 0x0000004e130c7225 */ /* 0x000fe200078e000c */
[----:B------:R-:W-:-:S03]  /*2c50*/  ISETP.GT.AND P1, PT, R22, 0x8, PT ;  /* 0x000000081600780c */ /* 0x000fc60003f24270 */
[----:B------:R-:W-:Y:S01]  /*2c60*/  IMAD.X R11, R11, 0x1, R7, P2 ;  /* 0x000000010b0b7824 */ /* 0x000fe200010e0607 */
[----:B------:R-:W-:Y:S01]  /*2c70*/  LEA R8, P4, R12, R82, 0x2 ;  /* 0x000000520c087211 */ /* 0x000fe200078810ff */
[----:B------:R-:W-:-:S05]  /*2c80*/  IMAD.IADD R9, R75, 0x1, R13 ;  /* 0x000000014b097824 */ /* 0x000fca00078e020d */
[----:B------:R-:W-:Y:S01]  /*2c90*/  LEA.HI.X R9, R12, R83, R9, 0x2, P4 ;  /* 0x000000530c097211 */ /* 0x000fe200020f1409 */
[----:B---3--:R-:W-:-:S04]  /*2ca0*/  FMUL R3, R18, R59 ;  /* 0x0000003b12037220 */ /* 0x008fc80000400000 */
[----:B------:R-:W-:-:S05]  /*2cb0*/  FFMA R3, R26, R58, R3 ;  /* 0x0000003a1a037223 */ /* 0x000fca0000000003 */
[----:B------:R2:W-:Y:S01]  /*2cc0*/  @P3 STG.E desc[UR36][R10.64], R3 ;  /* 0x000000030a003986 */ /* 0x0005e2000c101924 */
[----:B------:R-:W-:Y:S05]  /*2cd0*/  @!P0 BRA `(.L_x_43) ;  /* 0x0000000000048947 */ /* 0x000fea0003800000 */
[----:B------:R0:W5:Y:S02]  /*2ce0*/  LDG.E.LTC128B R18, desc[UR36][R8.64+0x4] ;  /* 0x0000042408127981 */ /* 0x000164000c1e1920 */
.L_x_43:
[----:B------:R-:W-:Y:S05]  /*2cf0*/  BSYNC B1 ;  /* 0x0000000000017941 */ /* 0x000fea0003800000 */
.L_x_42:
[----:B-----5:R-:W-:Y:S01]  /*2d00*/  FMUL R12, R18, R59 ;  /* 0x0000003b120c7220 */ /* 0x020fe20000400000 */
[----:B------:R-:W-:Y:S01]  /*2d10*/  ISETP.GT.AND P3, PT, R0, RZ, P1 ;  /* 0x000000ff0000720c */ /* 0x000fe20000f64270 */
[----:B------:R-:W-:Y:S01]  /*2d20*/  BSSY B1, `(.L_x_44) ;  /* 0x0000006000017945 */ /* 0x000fe20003800000 */
[----:B------:R-:W-:Y:S01]  /*2d30*/  ISETP.GT.AND P2, PT, R22, 0x9, PT ;  /* 0x000000091600780c */ /* 0x000fe20003f44270 */
[----:B------:R-:W-:-:S05]  /*2d40*/  FFMA R27, R27, R58, R12 ;  /* 0x0000003a1b1b7223 */ /* 0x000fca000000000c */
[----:B------:R3:W-:Y:S05]  /*2d50*/  @P0 STG.E desc[UR36][R10.64+0x4], R27 ;  /* 0x0000041b0a000986 */ /* 0x0007ea000c101924 */
[----:B------:R-:W-:Y:S05]  /*2d60*/  @!P3 BRA `(.L_x_45) ;  /* 0x000000000004b947 */ /* 0x000fea0003800000 */
[----:B------:R4:W5:Y:S02]  /*2d70*/  LDG.E.LTC128B R18, desc[UR36][R4.64+0x20] ;  /* 0x0000202404127981 */ /* 0x000964000c1e1920 */
.L_x_45:
[----:B------:R-:W-:Y:S05]  /*2d80*/  BSYNC B1 ;  /* 0x0000000000017941 */ /* 0x000fea0003800000 */
.L_x_44:
[----:B--2--5:R-:W-:Y:S01]  /*2d90*/  FMUL R3, R18, R59 ;  /* 0x0000003b12037220 */ /* 0x024fe20000400000 */
[----:B------:R-:W-:Y:S01]  /*2da0*/  ISETP.GT.AND P0, PT, R0, RZ, P2 ;  /* 0x000000ff0000720c */ /* 0x000fe20001704270 */
[----:B------:R-:W-:Y:S02]  /*2db0*/  BSSY B1, `(.L_x_46) ;  /* 0x0000005000017945 */ /* 0x000fe40003800000 */
[----:B------:R-:W-:-:S05]  /*2dc0*/  FFMA R3, R28, R58, R3 ;  /* 0x0000003a1c037223 */ /* 0x000fca0000000003 */
[----:B------:R2:W-:Y:S05]  /*2dd0*/  @P3 STG.E desc[UR36][R6.64+0x20], R3 ;  /* 0x0000200306003986 */ /* 0x0005ea000c101924 */
[----:B------:R-:W-:Y:S05]  /*2de0*/  @!P0 BRA `(.L_x_47) ;  /* 0x0000000000048947 */ /* 0x000fea0003800000 */
[----:B------:R0:W5:Y:S02]  /*2df0*/  LDG.E.LTC128B R18, desc[UR36][R4.64+0x24] ;  /* 0x0000242404127981 */ /* 0x000164000c1e1920 */
.L_x_47:
[----:B------:R-:W-:Y:S05]  /*2e00*/  BSYNC B1 ;  /* 0x0000000000017941 */ /* 0x000fea0003800000 */
.L_x_46:
[----:B-----5:R-:W-:Y:S01]  /*2e10*/  FMUL R12, R18, R59 ;  /* 0x0000003b120c7220 */ /* 0x020fe20000400000 */
[----:B------:R-:W-:Y:S01]  /*2e20*/  ISETP.GT.AND P1, PT, R0, 0x8, P1 ;  /* 0x000000080000780c */ /* 0x000fe20000f24270 */
[----:B------:R-:W-:Y:S02]  /*2e30*/  BSSY B1, `(.L_x_48) ;  /* 0x0000005000017945 */ /* 0x000fe40003800000 */
[----:B------:R-:W-:-:S05]  /*2e40*/  FFMA R29, R29, R58, R12 ;  /* 0x0000003a1d1d7223 */ /* 0x000fca000000000c */
[----:B------:R0:W-:Y:S05]  /*2e50*/  @P0 STG.E desc[UR36][R6.64+0x24], R29 ;  /* 0x0000241d06000986 */ /* 0x0001ea000c101924 */
[----:B------:R-:W-:Y:S05]  /*2e60*/  @!P1 BRA `(.L_x_49) ;  /* 0x0000000000049947 */ /* 0x000fea0003800000 */
[----:B------:R0:W5:Y:S02]  /*2e70*/  LDG.E.LTC128B R18, desc[UR36][R8.64+0x20] ;  /* 0x0000202408127981 */ /* 0x000164000c1e1920 */
.L_x_49:
[----:B------:R-:W-:Y:S05]  /*2e80*/  BSYNC B1 ;  /* 0x0000000000017941 */ /* 0x000fea0003800000 */
.L_x_48:
[----:B--2--5:R-:W-:Y:S01]  /*2e90*/  FMUL R3, R18, R59 ;  /* 0x0000003b12037220 */ /* 0x024fe20000400000 */
[----:B------:R-:W-:Y:S01]  /*2ea0*/  ISETP.GT.AND P2, PT, R0, 0x8, P2 ;  /* 0x000000080000780c */ /* 0x000fe20001744270 */
[----:B------:R-:W-:Y:S01]  /*2eb0*/  BSSY B1, `(.L_x_50) ;  /* 0x0000006000017945 */ /* 0x000fe20003800000 */
[----:B------:R-:W-:Y:S01]  /*2ec0*/  ISETP.GT.AND P0, PT, R22, 0x10, PT ;  /* 0x000000101600780c */ /* 0x000fe20003f04270 */
[----:B------:R-:W-:-:S05]  /*2ed0*/  FFMA R3, R30, R58, R3 ;  /* 0x0000003a1e037223 */ /* 0x000fca0000000003 */
[----:B------:R2:W-:Y:S05]  /*2ee0*/  @P1 STG.E desc[UR36][R10.64+0x20], R3 ;  /* 0x000020030a001986 */ /* 0x0005ea000c101924 */
[----:B------:R-:W-:Y:S05]  /*2ef0*/  @!P2 BRA `(.L_x_51) ;  /* 0x000000000004a947 */ /* 0x000fea0003800000 */
[----:B------:R0:W5:Y:S02]  /*2f00*/  LDG.E.LTC128B R18, desc[UR36][R8.64+0x24] ;  /* 0x0000242408127981 */ /* 0x000164000c1e1920 */
.L_x_51:
[----:B------:R-:W-:Y:S05]  /*2f10*/  BSYNC B1 ;  /* 0x0000000000017941 */ /* 0x000fea0003800000 */
.L_x_50:
        /* <DEDUP_REMOVED lines=8> */
.L_x_53:
[----:B------:R-:W-:Y:S05]  /*2fa0*/  BSYNC B1 ;  /* 0x0000000000017941 */ /* 0x000fea0003800000 */
.L_x_52:
[----:B--2--5:R-:W-:Y:S01]  /*2fb0*/  FMUL R3, R18, R59 ;  /* 0x0000003b12037220 */ /* 0x024fe20000400000 */
[----:B------:R-:W-:Y:S01]  /*2fc0*/  ISETP.GT.AND P2, PT, R0, RZ, P1 ;  /* 0x000000ff0000720c */ /* 0x000fe20000f44270 */
[----:B------:R-:W-:Y:S02]  /*2fd0*/  BSSY B1, `(.L_x_54) ;  /* 0x0000005000017945 */ /* 0x000fe40003800000 */
[----:B------:R-:W-:-:S05]  /*2fe0*/  FFMA R3, R32, R58, R3 ;  /* 0x0000003a20037223 */ /* 0x000fca0000000003 */
[----:B------:R2:W-:Y:S05]  /*2ff0*/  @P3 STG.E desc[UR36][R6.64+0x40], R3 ;  /* 0x0000400306003986 */ /* 0x0005ea000c101924 */
[----:B------:R-:W-:Y:S05]  /*3000*/  @!P2 BRA `(.L_x_55) ;  /* 0x000000000004a947 */ /* 0x000fea0003800000 */
[----:B------:R0:W5:Y:S02]  /*3010*/  LDG.E.LTC128B R18, desc[UR36][R4.64+0x44] ;  /* 0x0000442404127981 */ /* 0x000164000c1e1920 */
.L_x_55:
[----:B------:R-:W-:Y:S05]  /*3020*/  BSYNC B1 ;  /* 0x0000000000017941 */ /* 0x000fea0003800000 */
.L_x_54:
[----:B-----5:R-:W-:Y:S01]  /*3030*/  FMUL R12, R18, R59 ;  /* 0x0000003b120c7220 */ /* 0x020fe20000400000 */
[----:B------:R-:W-:Y:S01]  /*3040*/  ISETP.GT.AND P0, PT, R0, 0x8, P0 ;  /* 0x000000080000780c */ /* 0x000fe20000704270 */
[----:B------:R-:W-:Y:S02]  /*3050*/  BSSY B1, `(.L_x_56) ;  /* 0x0000005000017945 */ /* 0x000fe40003800000 */
[----:B------:R-:W-:-:S05]  /*3060*/  FFMA R33, R33, R58, R12 ;  /* 0x0000003a21217223 */ /* 0x000fca000000000c */
[----:B------:R0:W-:Y:S05]  /*3070*/  @P2 STG.E desc[UR36][R6.64+0x44], R33 ;  /* 0x0000442106002986 */ /* 0x0001ea000c101924 */
[----:B------:R-:W-:Y:S05]  /*3080*/  @!P0 BRA `(.L_x_57) ;  /* 0x0000000000048947 */ /* 0x000fea0003800000 */
[----:B------:R0:W5:Y:S02]  /*3090*/  LDG.E.LTC128B R18, desc[UR36][R8.64+0x40] ;  /* 0x0000402408127981 */ /* 0x000164000c1e1920 */
.L_x_57:
[----:B------:R-:W-:Y:S05]  /*30a0*/  BSYNC B1 ;  /* 0x0000000000017941 */ /* 0x000fea0003800000 */
.L_x_56:
        /* <DEDUP_REMOVED lines=8> */
.L_x_59:
[----:B------:R-:W-:Y:S05]  /*3130*/  BSYNC B1 ;  /* 0x0000000000017941 */ /* 0x000fea0003800000 */
.L_x_58:
        /* <DEDUP_REMOVED lines=8> */
.L_x_61:
[----:B------:R-:W-:Y:S05]  /*31c0*/  BSYNC B1 ;  /* 0x0000000000017941 */ /* 0x000fea0003800000 */
.L_x_60:
[----:B--2--5:R-:W-:Y:S01]  /*31d0*/  FMUL R3, R18, R59 ;  /* 0x0000003b12037220 */ /* 0x024fe20000400000 */
[----:B------:R-:W-:Y:S01]  /*31e0*/  ISETP.GT.AND P1, PT, R0, RZ, P0 ;  /* 0x000000ff0000720c */ /* 0x000fe20000724270 */
[----:B------:R-:W-:Y:S02]  /*31f0*/  BSSY B1, `(.L_x_62) ;  /* 0x0000005000017945 */ /* 0x000fe40003800000 */
[----:B------:R-:W-:-:S05]  /*3200*/  FFMA R3, R36, R58, R3 ;  /* 0x0000003a24037223 */ /* 0x000fca0000000003 */
[----:B------:R2:W-:Y:S05]  /*3210*/  @P3 STG.E desc[UR36][R6.64+0x60], R3 ;  /* 0x0000600306003986 */ /* 0x0005ea000c101924 */
[----:B------:R-:W-:Y:S05]  /*3220*/  @!P1 BRA `(.L_x_63) ;  /* 0x0000000000049947 */ /* 0x000fea0003800000 */
[----:B------:R0:W5:Y:S02]  /*3230*/  LDG.E.LTC128B R18, desc[UR36][R4.64+0x64] ;  /* 0x0000642404127981 */ /* 0x000164000c1e1920 */
.L_x_63:
[----:B------:R-:W-:Y:S05]  /*3240*/  BSYNC B1 ;  /* 0x0000000000017941 */ /* 0x000fea0003800000 */
.L_x_62:
[----:B-----5:R-:W-:Y:S01]  /*3250*/  FMUL R12, R18, R59 ;  /* 0x0000003b120c7220 */ /* 0x020fe20000400000 */
[----:B------:R-:W-:Y:S01]  /*3260*/  ISETP.GT.AND P2, PT, R0, 0x8, P2 ;  /* 0x000000080000780c */ /* 0x000fe20001744270 */
[----:B------:R-:W-:Y:S02]  /*3270*/  BSSY B1, `(.L_x_64) ;  /* 0x0000005000017945 */ /* 0x000fe40003800000 */
[----:B------:R-:W-:-:S05]  /*3280*/  FFMA R37, R37, R58, R12 ;  /* 0x0000003a25257223 */ /* 0x000fca000000000c */
[----:B------:R0:W-:Y:S05]  /*3290*/  @P1 STG.E desc[UR36][R6.64+0x64], R37 ;  /* 0x0000642506001986 */ /* 0x0001ea000c101924 */
[----:B------:R-:W-:Y:S05]  /*32a0*/  @!P2 BRA `(.L_x_65) ;  /* 0x000000000004a947 */ /* 0x000fea0003800000 */
[----:B------:R0:W5:Y:S02]  /*32b0*/  LDG.E.LTC128B R18, desc[UR36][R8.64+0x60] ;  /* 0x0000602408127981 */ /* 0x000164000c1e1920 */
.L_x_65:
[----:B------:R-:W-:Y:S05]  /*32c0*/  BSYNC B1 ;  /* 0x0000000000017941 */ /* 0x000fea0003800000 */
.L_x_64:
        /* <DEDUP_REMOVED lines=8> */
.L_x_67:
[----:B------:R-:W-:Y:S05]  /*3350*/  BSYNC B1 ;  /* 0x0000000000017941 */ /* 0x000fea0003800000 */
.L_x_66:
        /* <DEDUP_REMOVED lines=8> */
.L_x_69:
[----:B------:R-:W-:Y:S05]  /*33e0*/  BSYNC B1 ;  /* 0x0000000000017941 */ /* 0x000fea0003800000 */
.L_x_68:
[----:B--2--5:R-:W-:Y:S01]  /*33f0*/  FMUL R3, R18, R59 ;  /* 0x0000003b12037220 */ /* 0x024fe20000400000 */
[----:B------:R-:W-:Y:S01]  /*3400*/  ISETP.GT.AND P0, PT, R0, RZ, P2 ;  /* 0x000000ff0000720c */ /* 0x000fe20001704270 */
[----:B------:R-:W-:Y:S02]  /*3410*/  BSSY B1, `(.L_x_70) ;  /* 0x0000005000017945 */ /* 0x000fe40003800000 */
[----:B------:R-:W-:-:S05]  /*3420*/  FFMA R3, R40, R58, R3 ;  /* 0x0000003a28037223 */ /* 0x000fca0000000003 */
[----:B------:R2:W-:Y:S05]  /*3430*/  @P3 STG.E desc[UR36][R6.64+0x80], R3 ;  /* 0x0000800306003986 */ /* 0x0005ea000c101924 */
[----:B------:R-:W-:Y:S05]  /*3440*/  @!P0 BRA `(.L_x_71) ;  /* 0x0000000000048947 */ /* 0x000fea0003800000 */
[----:B------:R0:W5:Y:S02]  /*3450*/  LDG.E.LTC128B R18, desc[UR36][R4.64+0x84] ;  /* 0x0000842404127981 */ /* 0x000164000c1e1920 */
.L_x_71:
[----:B------:R-:W-:Y:S05]  /*3460*/  BSYNC B1 ;  /* 0x0000000000017941 */ /* 0x000fea0003800000 */
.L_x_70:
[----:B-----5:R-:W-:Y:S01]  /*3470*/  FMUL R12, R18, R59 ;  /* 0x0000003b120c7220 */ /* 0x020fe20000400000 */
[----:B------:R-:W-:Y:S01]  /*3480*/  ISETP.GT.AND P1, PT, R0, 0x8, P1 ;  /* 0x000000080000780c */ /* 0x000fe20000f24270 */
[----:B------:R-:W-:Y:S02]  /*3490*/  BSSY B1, `(.L_x_72) ;  /* 0x0000005000017945 */ /* 0x000fe40003800000 */
[----:B------:R-:W-:-:S05]  /*34a0*/  FFMA R41, R41, R58, R12 ;  /* 0x0000003a29297223 */ /* 0x000fca000000000c */
[----:B------:R0:W-:Y:S05]  /*34b0*/  @P0 STG.E desc[UR36][R6.64+0x84], R41 ;  /* 0x0000842906000986 */ /* 0x0001ea000c101924 */
[----:B------:R-:W-:Y:S05]  /*34c0*/  @!P1 BRA `(.L_x_73) ;  /* 0x0000000000049947 */ /* 0x000fea0003800000 */
[----:B------:R0:W5:Y:S02]  /*34d0*/  LDG.E.LTC128B R18, desc[UR36][R8.64+0x80] ;  /* 0x0000802408127981 */ /* 0x000164000c1e1920 */
.L_x_73:
[----:B------:R-:W-:Y:S05]  /*34e0*/  BSYNC B1 ;  /* 0x0000000000017941 */ /* 0x000fea0003800000 */
.L_x_72:
        /* <DEDUP_REMOVED lines=8> */
.L_x_75:
[----:B------:R-:W-:Y:S05]  /*3570*/  BSYNC B1 ;  /* 0x0000000000017941 */ /* 0x000fea0003800000 */
.L_x_74:
        /* <DEDUP_REMOVED lines=8> */
.L_x_77:
[----:B------:R-:W-:Y:S05]  /*3600*/  BSYNC B1 ;  /* 0x0000000000017941 */ /* 0x000fea0003800000 */
.L_x_76:
[----:B--2--5:R-:W-:Y:S01]  /*3610*/  FMUL R3, R18, R59 ;  /* 0x0000003b12037220 */ /* 0x024fe20000400000 */
[----:B------:R-:W-:Y:S01]  /*3620*/  ISETP.GT.AND P2, PT, R0, RZ, P1 ;  /* 0x000000ff0000720c */ /* 0x000fe20000f44270 */
[----:B------:R-:W-:Y:S02]  /*3630*/  BSSY B1, `(.L_x_78) ;  /* 0x0000005000017945 */ /* 0x000fe40003800000 */
[----:B------:R-:W-:-:S05]  /*3640*/  FFMA R3, R44, R58, R3 ;  /* 0x0000003a2c037223 */ /* 0x000fca0000000003 */
[----:B------:R2:W-:Y:S05]  /*3650*/  @P3 STG.E desc[UR36][R6.64+0xa0], R3 ;  /* 0x0000a00306003986 */ /* 0x0005ea000c101924 */
[----:B------:R-:W-:Y:S05]  /*3660*/  @!P2 BRA `(.L_x_79) ;  /* 0x000000000004a947 */ /* 0x000fea0003800000 */
[----:B------:R0:W5:Y:S02]  /*3670*/  LDG.E.LTC128B R18, desc[UR36][R4.64+0xa4] ;  /* 0x0000a42404127981 */ /* 0x000164000c1e1920 */
.L_x_79:
[----:B------:R-:W-:Y:S05]  /*3680*/  BSYNC B1 ;  /* 0x0000000000017941 */ /* 0x000fea0003800000 */
.L_x_78:
[----:B-----5:R-:W-:Y:S01]  /*3690*/  FMUL R12, R18, R59 ;  /* 0x0000003b120c7220 */ /* 0x020fe20000400000 */
[----:B------:R-:W-:Y:S01]  /*36a0*/  ISETP.GT.AND P0, PT, R0, 0x8, P0 ;  /* 0x000000080000780c */ /* 0x000fe20000704270 */
[----:B------:R-:W-:Y:S02]  /*36b0*/  BSSY B1, `(.L_x_80) ;  /* 0x0000005000017945 */ /* 0x000fe40003800000 */
[----:B------:R-:W-:-:S05]  /*36c0*/  FFMA R45, R45, R58, R12 ;  /* 0x0000003a2d2d7223 */ /* 0x000fca000000000c */
[----:B------:R0:W-:Y:S05]  /*36d0*/  @P2 STG.E desc[UR36][R6.64+0xa4], R45 ;  /* 0x0000a42d06002986 */ /* 0x0001ea000c101924 */
[----:B------:R-:W-:Y:S05]  /*36e0*/  @!P0 BRA `(.L_x_81) ;  /* 0x0000000000048947 */ /* 0x000fea0003800000 */
[----:B------:R0:W5:Y:S02]  /*36f0*/  LDG.E.LTC128B R18, desc[UR36][R8.64+0xa0] ;  /* 0x0000a02408127981 */ /* 0x000164000c1e1920 */
.L_x_81:
[----:B------:R-:W-:Y:S05]  /*3700*/  BSYNC B1 ;  /* 0x0000000000017941 */ /* 0x000fea0003800000 */
.L_x_80:
        /* <DEDUP_REMOVED lines=8> */
.L_x_83:
[----:B------:R-:W-:Y:S05]  /*3790*/  BSYNC B1 ;  /* 0x0000000000017941 */ /* 0x000fea0003800000 */
.L_x_82:
        /* <DEDUP_REMOVED lines=8> */
.L_x_85:
[----:B------:R-:W-:Y:S05]  /*3820*/  BSYNC B1 ;  /* 0x0000000000017941 */ /* 0x000fea0003800000 */
.L_x_84:
[----:B--2--5:R-:W-:Y:S01]  /*3830*/  FMUL R3, R18, R59 ;  /* 0x0000003b12037220 */ /* 0x024fe20000400000 */
[----:B------:R-:W-:Y:S01]  /*3840*/  ISETP.GT.AND P1, PT, R0, RZ, P0 ;  /* 0x000000ff0000720c */ /* 0x000fe20000724270 */
[----:B------:R-:W-:Y:S02]  /*3850*/  BSSY B1, `(.L_x_86) ;  /* 0x0000005000017945 */ /* 0x000fe40003800000 */
[----:B------:R-:W-:-:S05]  /*3860*/  FFMA R3, R48, R58, R3 ;  /* 0x0000003a30037223 */ /* 0x000fca0000000003 */
[----:B------:R2:W-:Y:S05]  /*3870*/  @P3 STG.E desc[UR36][R6.64+0xc0], R3 ;  /* 0x0000c00306003986 */ /* 0x0005ea000c101924 */
[----:B------:R-:W-:Y:S05]  /*3880*/  @!P1 BRA `(.L_x_87) ;  /* 0x0000000000049947 */ /* 0x000fea0003800000 */
[----:B------:R0:W5:Y:S02]  /*3890*/  LDG.E.LTC128B R18, desc[UR36][R4.64+0xc4] ;  /* 0x0000c42404127981 */ /* 0x000164000c1e1920 */
.L_x_87:
[----:B------:R-:W-:Y:S05]  /*38a0*/  BSYNC B1 ;  /* 0x0000000000017941 */ /* 0x000fea0003800000 */
.L_x_86:
[----:B-----5:R-:W-:Y:S01]  /*38b0*/  FMUL R12, R18, R59 ;  /* 0x0000003b120c7220 */ /* 0x020fe20000400000 */
[----:B------:R-:W-:Y:S01]  /*38c0*/  ISETP.GT.AND P2, PT, R0, 0x8, P2 ;  /* 0x000000080000780c */ /* 0x000fe20001744270 */
[----:B------:R-:W-:Y:S02]  /*38d0*/  BSSY B1, `(.L_x_88) ;  /* 0x0000005000017945 */ /* 0x000fe40003800000 */
[----:B------:R-:W-:-:S05]  /*38e0*/  FFMA R49, R49, R58, R12 ;  /* 0x0000003a31317223 */ /* 0x000fca000000000c */
[----:B------:R0:W-:Y:S05]  /*38f0*/  @P1 STG.E desc[UR36][R6.64+0xc4], R49 ;  /* 0x0000c43106001986 */ /* 0x0001ea000c101924 */
[----:B------:R-:W-:Y:S05]  /*3900*/  @!P2 BRA `(.L_x_89) ;  /* 0x000000000004a947 */ /* 0x000fea0003800000 */
[----:B------:R0:W5:Y:S02]  /*3910*/  LDG.E.LTC128B R18, desc[UR36][R8.64+0xc0] ;  /* 0x0000c02408127981 */ /* 0x000164000c1e1920 */
.L_x_89:
[----:B------:R-:W-:Y:S05]  /*3920*/  BSYNC B1 ;  /* 0x0000000000017941 */ /* 0x000fea0003800000 */
.L_x_88:
        /* <DEDUP_REMOVED lines=8> */
.L_x_91:
[----:B------:R-:W-:Y:S05]  /*39b0*/  BSYNC B1 ;  /* 0x0000000000017941 */ /* 0x000fea0003800000 */
.L_x_90:
        /* <DEDUP_REMOVED lines=8> */
.L_x_93:
[----:B------:R-:W-:Y:S05]  /*3a40*/  BSYNC B1 ;  /* 0x0000000000017941 */ /* 0x000fea0003800000 */
.L_x_92:
[----:B--2--5:R-:W-:Y:S01]  /*3a50*/  FMUL R3, R18, R59 ;  /* 0x0000003b12037220 */ /* 0x024fe20000400000 */
[----:B------:R-:W-:Y:S01]  /*3a60*/  ISETP.GT.AND P0, PT, R0, RZ, P2 ;  /* 0x000000ff0000720c */ /* 0x000fe20001704270 */
[----:B------:R-:W-:Y:S02]  /*3a70*/  BSSY B1, `(.L_x_94) ;  /* 0x0000005000017945 */ /* 0x000fe40003800000 */
[----:B------:R-:W-:-:S05]  /*3a80*/  FFMA R3, R52, R58, R3 ;  /* 0x0000003a34037223 */ /* 0x000fca0000000003 */
[----:B------:R2:W-:Y:S05]  /*3a90*/  @P3 STG.E desc[UR36][R6.64+0xe0], R3 ;  /* 0x0000e00306003986 */ /* 0x0005ea000c101924 */
[----:B------:R-:W-:Y:S05]  /*3aa0*/  @!P0 BRA `(.L_x_95) ;  /* 0x0000000000048947 */ /* 0x000fea0003800000 */
[----:B------:R0:W5:Y:S02]  /*3ab0*/  LDG.E.LTC128B R18, desc[UR36][R4.64+0xe4] ;  /* 0x0000e42404127981 */ /* 0x000164000c1e1920 */
.L_x_95:
[----:B------:R-:W-:Y:S05]  /*3ac0*/  BSYNC B1 ;  /* 0x0000000000017941 */ /* 0x000fea0003800000 */
.L_x_94:
[----:B01--45:R-:W-:Y:S01]  /*3ad0*/  FMUL R4, R18, R59 ;  /* 0x0000003b12047220 */ /* 0x033fe20000400000 */
[----:B------:R-:W-:Y:S01]  /*3ae0*/  ISETP.GT.AND P1, PT, R0, 0x8, P1 ;  /* 0x000000080000780c */ /* 0x000fe20000f24270 */
[----:B------:R-:W-:Y:S02]  /*3af0*/  BSSY B1, `(.L_x_96) ;  /* 0x0000005000017945 */ /* 0x000fe40003800000 */
[----:B------:R-:W-:-:S05]  /*3b00*/  FFMA R53, R53, R58, R4 ;  /* 0x0000003a35357223 */ /* 0x000fca0000000004 */
[----:B------:R0:W-:Y:S05]  /*3b10*/  @P0 STG.E desc[UR36][R6.64+0xe4], R53 ;  /* 0x0000e43506000986 */ /* 0x0001ea000c101924 */
[----:B------:R-:W-:Y:S05]  /*3b20*/  @!P1 BRA `(.L_x_97) ;  /* 0x0000000000049947 */ /* 0x000fea0003800000 */
[----:B------:R1:W5:Y:S02]  /*3b30*/  LDG.E.LTC128B R18, desc[UR36][R8.64+0xe0] ;  /* 0x0000e02408127981 */ /* 0x000364000c1e1920 */
.L_x_97:
[----:B------:R-:W-:Y:S05]  /*3b40*/  BSYNC B1 ;  /* 0x0000000000017941 */ /* 0x000fea0003800000 */
.L_x_96:
[----:B--2--5:R-:W-:Y:S01]  /*3b50*/  FMUL R3, R18, R59 ;  /* 0x0000003b12037220 */ /* 0x024fe20000400000 */
[----:B------:R-:W-:Y:S01]  /*3b60*/  @P1 IMAD.MOV.U32 R4, RZ, RZ, R10 ;  /* 0x000000ffff041224 */ /* 0x000fe200078e000a */
[----:B------:R-:W-:Y:S01]  /*3b70*/  ISETP.GT.AND P2, PT, R0, 0x8, P2 ;  /* 0x000000080000780c */ /* 0x000fe20001744270 */
[----:B------:R-:W-:Y:S02]  /*3b80*/  @P1 IMAD.MOV.U32 R5, RZ, RZ, R11 ;  /* 0x000000ffff051224 */ /* 0x000fe400078e000b */
[----:B------:R-:W-:Y:S01]  /*3b90*/  FFMA R3, R54, R58, R3 ;  /* 0x0000003a36037223 */ /* 0x000fe20000000003 */
[----:B------:R-:W-:Y:S04]  /*3ba0*/  BSSY B1, `(.L_x_98) ;  /* 0x0000004000017945 */ /* 0x000fe80003800000 */
[----:B------:R2:W-:Y:S05]  /*3bb0*/  @P1 STG.E desc[UR36][R4.64+0xe0], R3 ;  /* 0x0000e00304001986 */ /* 0x0005ea000c101924 */
[----:B------:R-:W-:Y:S05]  /*3bc0*/  @!P2 BRA `(.L_x_99) ;  /* 0x000000000004a947 */ /* 0x000fea0003800000 */
[----:B------:R4:W5:Y:S02]  /*3bd0*/  LDG.E.LTC128B R18, desc[UR36][R8.64+0xe4] ;  /* 0x0000e42408127981 */ /* 0x000964000c1e1920 */
.L_x_99:
[----:B------:R-:W-:Y:S05]  /*3be0*/  BSYNC B1 ;  /* 0x0000000000017941 */ /* 0x000fea0003800000 */
.L_x_98:
[----:B-----5:R-:W-:-:S04]  /*3bf0*/  FMUL R18, R18, R59 ;  /* 0x0000003b12127220 */ /* 0x020fc80000400000 */
[----:B------:R-:W-:Y:S01]  /*3c00*/  FFMA R55, R55, R58, R18 ;  /* 0x0000003a37377223 */ /* 0x000fe20000000012 */
[----:B------:R-:W-:Y:S06]  /*3c10*/  @!P2 BRA `(.L_x_100) ;  /* 0x0000000400e0a947 */ /* 0x000fec0003800000 */
[----:B------:R0:W-:Y:S01]  /*3c20*/  STG.E desc[UR36][R10.64+0xe4], R55 ;  /* 0x0000e4370a007986 */ /* 0x0001e2000c101924 */
[----:B------:R-:W-:Y:S05]  /*3c30*/  BRA `(.L_x_100) ;  /* 0x0000000400d87947 */ /* 0x000fea0003800000 */
.L_x_39:
[----:B------:R-:W-:Y:S01]  /*3c40*/  ISETP.GT.AND P0, PT, R22, 0x1, PT ;  /* 0x000000011600780c */ /* 0x000fe20003f04270 */
[----:B------:R-:W-:Y:S01]  /*3c50*/  ULDC.64 UR4, c[0x0][0x5c0] ;  /* 0x0001700000047ab9 */ /* 0x000fe20000000a00 */
[-C--:B------:R-:W-:Y:S01]  /*3c60*/  FMUL R3, R24, R58.reuse ;  /* 0x0000003a18037220 */ /* 0x080fe20000400000 */
[----:B------:R-:W-:Y:S01]  /*3c70*/  LEA R4, P4, R74, UR4, 0x2 ;  /* 0x000000044a047c11 */ /* 0x000fe2000f8810ff */
[-C--:B------:R-:W-:Y:S01]  /*3c80*/  FMUL R25, R25, R58.reuse ;  /* 0x0000003a19197220 */ /* 0x080fe20000400000 */
[----:B------:R-:W-:Y:S01]  /*3c90*/  ISETP.GT.AND P2, PT, R0, RZ, P0 ;  /* 0x000000ff0000720c */ /* 0x000fe20000744270 */
[-C--:B------:R-:W-:Y:S01]  /*3ca0*/  FMUL R27, R27, R58.reuse ;  /* 0x0000003a1b1b7220 */ /* 0x080fe20000400000 */
[----:B------:R-:W-:Y:S01]  /*3cb0*/  LEA.HI.X R5, R74, UR5, R7, 0x2, P4 ;  /* 0x000000054a057c11 */ /* 0x000fe2000a0f1407 */
[-C--:B------:R-:W-:Y:S01]  /*3cc0*/  FMUL R9, R28, R58.reuse ;  /* 0x0000003a1c097220 */ /* 0x080fe20000400000 */
[C---:B------:R-:W-:Y:S01]  /*3cd0*/  ISETP.GT.AND P3, PT, R0.reuse, 0x8, P3 ;  /* 0x000000080000780c */ /* 0x040fe20001f64270 */
[-C--:B------:R-:W-:Y:S01]  /*3ce0*/  FMUL R29, R29, R58.reuse ;  /* 0x0000003a1d1d7220 */ /* 0x080fe20000400000 */
[----:B------:R-:W-:Y:S01]  /*3cf0*/  ISETP.GT.AND P0, PT, R0, 0x8, P0 ;  /* 0x000000080000780c */ /* 0x000fe20000704270 */
[----:B------:R0:W-:Y:S01]  /*3d00*/  @P1 STG.E desc[UR36][R4.64], R3 ;  /* 0x0000000304001986 */ /* 0x0001e2000c101924 */
[----:B------:R-:W-:Y:S01]  /*3d10*/  ISETP.GT.AND P5, PT, R22, 0x8, PT ;  /* 0x000000081600780c */ /* 0x000fe20003fa4270 */
[-C--:B------:R-:W-:Y:S01]  /*3d20*/  FMUL R31, R31, R58.reuse ;  /* 0x0000003a1f1f7220 */ /* 0x080fe20000400000 */
[C---:B------:R-:W-:Y:S01]  /*3d30*/  SHF.L.U64.HI R7, R64.reuse, 0x2, R65 ;  /* 0x0000000240077819 */ /* 0x040fe20000010241 */
[----:B------:R-:W-:Y:S01]  /*3d40*/  FMUL R33, R33, R58 ;  /* 0x0000003a21217220 */ /* 0x000fe20000400000 */
[----:B------:R-:W-:Y:S01]  /*3d50*/  LEA R6, P1, R64, R4, 0x2 ;  /* 0x0000000440067211 */ /* 0x000fe200078210ff */
[----:B------:R-:W-:Y:S01]  /*3d60*/  @P2 STG.E desc[UR36][R4.64+0x4], R25 ;  /* 0x0000041904002986 */ /* 0x000fe2000c101924 */
[----:B------:R-:W-:Y:S01]  /*3d70*/  ISETP.GT.AND P4, PT, R22, 0x9, PT ;  /* 0x000000091600780c */ /* 0x000fe20003f84270 */
[-C--:B------:R-:W-:Y:S01]  /*3d80*/  FMUL R35, R35, R58.reuse ;  /* 0x0000003a23237220 */ /* 0x080fe20000400000 */
[C---:B------:R-:W-:Y:S01]  /*3d90*/  ISETP.GT.AND P2, PT, R0.reuse, RZ, P5 ;  /* 0x000000ff0000720c */ /* 0x040fe20002f44270 */
[----:B------:R-:W-:Y:S01]  /*3da0*/  IMAD.X R7, R7, 0x1, R5, P1 ;  /* 0x0000000107077824 */ /* 0x000fe200008e0605 */
[----:B------:R-:W-:Y:S01]  /*3db0*/  ISETP.GT.AND P1, PT, R0, RZ, P4 ;  /* 0x000000ff0000720c */ /* 0x000fe20002724270 */
[-C--:B0-----:R-:W-:Y:S01]  /*3dc0*/  FMUL R3, R26, R58.reuse ;  /* 0x0000003a1a037220 */ /* 0x081fe20000400000 */
[----:B------:R-:W-:Y:S01]  /*3dd0*/  ISETP.GT.AND P4, PT, R0, 0x8, P4 ;  /* 0x000000080000780c */ /* 0x000fe20002784270 */
[-C--:B------:R-:W-:Y:S01]  /*3de0*/  FMUL R37, R37, R58.reuse ;  /* 0x0000003a25257220 */ /* 0x080fe20000400000 */
[-C--:B------:R-:W-:Y:S01]  /*3df0*/  FMUL R39, R39, R58.reuse ;  /* 0x0000003a27277220 */ /* 0x080fe20000400000 */
[-C--:B------:R-:W-:Y:S01]  /*3e00*/  FMUL R41, R41, R58.reuse ;  /* 0x0000003a29297220 */ /* 0x080fe20000400000 */
[----:B------:R0:W-:Y:S01]  /*3e10*/  @P3 STG.E desc[UR36][R6.64], R3 ;  /* 0x0000000306003986 */ /* 0x0001e2000c101924 */
[----:B------:R-:W-:Y:S01]  /*3e20*/  ISETP.GT.AND P3, PT, R22, 0x11, PT ;  /* 0x000000111600780c */ /* 0x000fe20003f64270 */
[-C--:B------:R-:W-:Y:S01]  /*3e30*/  FMUL R43, R43, R58.reuse ;  /* 0x0000003a2b2b7220 */ /* 0x080fe20000400000 */
[-C--:B------:R-:W-:Y:S01]  /*3e40*/  FMUL R45, R45, R58.reuse ;  /* 0x0000003a2d2d7220 */ /* 0x080fe20000400000 */
[----:B------:R-:W-:Y:S01]  /*3e50*/  @P0 STG.E desc[UR36][R6.64+0x4], R27 ;  /* 0x0000041b06000986 */ /* 0x000fe2000c101924 */
[----:B------:R-:W-:Y:S01]  /*3e60*/  ISETP.GT.AND P0, PT, R0, 0x8, P5 ;  /* 0x000000080000780c */ /* 0x000fe20002f04270 */
[-C--:B------:R-:W-:Y:S01]  /*3e70*/  FMUL R47, R47, R58.reuse ;  /* 0x0000003a2f2f7220 */ /* 0x080fe20000400000 */
[----:B------:R-:W-:Y:S01]  /*3e80*/  ISETP.GT.AND P5, PT, R22, 0x10, PT ;  /* 0x000000101600780c */ /* 0x000fe20003fa4270 */
[----:B------:R1:W-:Y:S01]  /*3e90*/  @P2 STG.E desc[UR36][R4.64+0x20], R9 ;  /* 0x0000200904002986 */ /* 0x0003e2000c101924 */
[-C--:B------:R-:W-:Y:S01]  /*3ea0*/  FMUL R49, R49, R58.reuse ;  /* 0x0000003a31317220 */ /* 0x080fe20000400000 */
[-C--:B------:R-:W-:Y:S01]  /*3eb0*/  FMUL R51, R51, R58.reuse ;  /* 0x0000003a33337220 */ /* 0x080fe20000400000 */
[----:B------:R-:W-:Y:S01]  /*3ec0*/  ISETP.GT.AND P2, PT, R0, RZ, P5 ;  /* 0x000000ff0000720c */ /* 0x000fe20002f44270 */
[----:B------:R-:W-:Y:S01]  /*3ed0*/  @P1 STG.E desc[UR36][R4.64+0x24], R29 ;  /* 0x0000241d04001986 */ /* 0x000fe2000c101924 */
[-C--:B0-----:R-:W-:Y:S01]  /*3ee0*/  FMUL R3, R30, R58.reuse ;  /* 0x0000003a1e037220 */ /* 0x081fe20000400000 */
[C---:B------:R-:W-:Y:S01]  /*3ef0*/  ISETP.GT.AND P1, PT, R0.reuse, RZ, P3 ;  /* 0x000000ff0000720c */ /* 0x040fe20001f24270 */
[-C--:B------:R-:W-:Y:S01]  /*3f00*/  FMUL R53, R53, R58.reuse ;  /* 0x0000003a35357220 */ /* 0x080fe20000400000 */
[----:B------:R-:W-:Y:S01]  /*3f10*/  ISETP.GT.AND P3, PT, R0, 0x8, P3 ;  /* 0x000000080000780c */ /* 0x000fe20001f64270 */
[-C--:B------:R-:W-:Y:S01]  /*3f20*/  FMUL R11, R54, R58.reuse ;  /* 0x0000003a360b7220 */ /* 0x080fe20000400000 */
[----:B------:R0:W-:Y:S01]  /*3f30*/  @P0 STG.E desc[UR36][R6.64+0x20], R3 ;  /* 0x0000200306000986 */ /* 0x0001e2000c101924 */
[----:B------:R-:W-:Y:S01]  /*3f40*/  ISETP.GT.AND P0, PT, R0, 0x8, P5 ;  /* 0x000000080000780c */ /* 0x000fe20002f04270 */
[-C--:B-1----:R-:W-:Y:S01]  /*3f50*/  FMUL R9, R32, R58.reuse ;  /* 0x0000003a20097220 */ /* 0x082fe20000400000 */
[C---:B------:R-:W-:Y:S01]  /*3f60*/  ISETP.GT.AND P5, PT, R22.reuse, 0x18, PT ;  /* 0x000000181600780c */ /* 0x040fe20003fa4270 */
[----:B------:R-:W-:Y:S01]  /*3f70*/  @P4 STG.E desc[UR36][R6.64+0x24], R31 ;  /* 0x0000241f06004986 */ /* 0x000fe2000c101924 */
[----:B------:R-:W-:Y:S01]  /*3f80*/  ISETP.GT.AND P4, PT, R22, 0x19, PT ;  /* 0x000000191600780c */ /* 0x000fe20003f84270 */
[----:B------:R-:W-:-:S02]  /*3f90*/  FMUL R55, R55, R58 ;  /* 0x0000003a37377220 */ /* 0x000fc40000400000 */
[----:B------:R1:W-:Y:S01]  /*3fa0*/  @P2 STG.E desc[UR36][R4.64+0x40], R9 ;  /* 0x0000400904002986 */ /* 0x0003e2000c101924 */
[----:B------:R-:W-:-:S03]  /*3fb0*/  ISETP.GT.AND P2, PT, R0, RZ, P5 ;  /* 0x000000ff0000720c */ /* 0x000fc60002f44270 */
[----:B------:R-:W-:Y:S01]  /*3fc0*/  @P1 STG.E desc[UR36][R4.64+0x44], R33 ;  /* 0x0000442104001986 */ /* 0x000fe2000c101924 */
[----:B------:R-:W-:Y:S01]  /*3fd0*/  ISETP.GT.AND P1, PT, R0, RZ, P4 ;  /* 0x000000ff0000720c */ /* 0x000fe20002724270 */
[----:B0-----:R-:W-:Y:S01]  /*3fe0*/  FMUL R3, R34, R58 ;  /* 0x0000003a22037220 */ /* 0x001fe20000400000 */
[----:B------:R-:W-:-:S04]  /*3ff0*/  ISETP.GT.AND P4, PT, R0, 0x8, P4 ;  /* 0x000000080000780c */ /* 0x000fc80002784270 */
[----:B------:R0:W-:Y:S01]  /*4000*/  @P0 STG.E desc[UR36][R6.64+0x40], R3 ;  /* 0x0000400306000986 */ /* 0x0001e2000c101924 */
[----:B-1----:R-:W-:Y:S01]  /*4010*/  FMUL R9, R36, R58 ;  /* 0x0000003a24097220 */ /* 0x002fe20000400000 */
[----:B------:R-:W-:Y:S02]  /*4020*/  ISETP.GT.AND P0, PT, R0, 0x8, P5 ;  /* 0x000000080000780c */ /* 0x000fe40002f04270 */
[----:B------:R-:W-:Y:S01]  /*4030*/  @P3 STG.E desc[UR36][R6.64+0x44], R35 ;  /* 0x0000442306003986 */ /* 0x000fe2000c101924 */
[----:B------:R-:W-:-:S03]  /*4040*/  ISETP.GT.AND P5, PT, R22, 0x20, PT ;  /* 0x000000201600780c */ /* 0x000fc60003fa4270 */
[----:B------:R1:W-:Y:S01]  /*4050*/  @P2 STG.E desc[UR36][R4.64+0x60], R9 ;  /* 0x0000600904002986 */ /* 0x0003e2000c101924 */
[----:B------:R-:W-:Y:S02]  /*4060*/  ISETP.GT.AND P2, PT, R22, 0x21, PT ;  /* 0x000000211600780c */ /* 0x000fe40003f44270 */
[C---:B------:R-:W-:Y:S01]  /*4070*/  ISETP.GT.AND P3, PT, R0.reuse, RZ, P5 ;  /* 0x000000ff0000720c */ /* 0x040fe20002f64270 */
[----:B------:R-:W-:Y:S01]  /*4080*/  @P1 STG.E desc[UR36][R4.64+0x64], R37 ;  /* 0x0000642504001986 */ /* 0x000fe2000c101924 */
[----:B------:R-:W-:Y:S01]  /*4090*/  ISETP.GT.AND P1, PT, R0, RZ, P2 ;  /* 0x000000ff0000720c */ /* 0x000fe20001724270 */
[----:B0-----:R-:W-:Y:S01]  /*40a0*/  FMUL R3, R38, R58 ;  /* 0x0000003a26037220 */ /* 0x001fe20000400000 */
[----:B------:R-:W-:-:S04]  /*40b0*/  ISETP.GT.AND P2, PT, R0, 0x8, P2 ;  /* 0x000000080000780c */ /* 0x000fc80001744270 */
[----:B------:R0:W-:Y:S01]  /*40c0*/  @P0 STG.E desc[UR36][R6.64+0x60], R3 ;  /* 0x0000600306000986 */ /* 0x0001e2000c101924 */
[----:B-1----:R-:W-:Y:S01]  /*40d0*/  FMUL R9, R40, R58 ;  /* 0x0000003a28097220 */ /* 0x002fe20000400000 */
[----:B------:R-:W-:Y:S02]  /*40e0*/  ISETP.GT.AND P0, PT, R0, 0x8, P5 ;  /* 0x000000080000780c */ /* 0x000fe40002f04270 */
[----:B------:R-:W-:Y:S04]  /*40f0*/  @P4 STG.E desc[UR36][R6.64+0x64], R39 ;  /* 0x0000642706004986 */ /* 0x000fe8000c101924 */
[----:B------:R1:W-:Y:S01]  /*4100*/  @P3 STG.E desc[UR36][R4.64+0x80], R9 ;  /* 0x0000800904003986 */ /* 0x0003e2000c101924 */
[----:B------:R-:W-:-:S03]  /*4110*/  ISETP.GT.AND P3, PT, R22, 0x28, PT ;  /* 0x000000281600780c */ /* 0x000fc60003f64270 */
[----:B------:R-:W-:Y:S01]  /*4120*/  @P1 STG.E desc[UR36][R4.64+0x84], R41 ;  /* 0x0000842904001986 */ /* 0x000fe2000c101924 */
[----:B------:R-:W-:Y:S01]  /*4130*/  ISETP.GT.AND P1, PT, R22, 0x29, PT ;  /* 0x000000291600780c */ /* 0x000fe20003f24270 */
[-C--:B0-----:R-:W-:Y:S01]  /*4140*/  FMUL R3, R42, R58.reuse ;  /* 0x0000003a2a037220 */ /* 0x081fe20000400000 */
[C---:B------:R-:W-:Y:S02]  /*4150*/  ISETP.GT.AND P5, PT, R0.reuse, RZ, P3 ;  /* 0x000000ff0000720c */ /* 0x040fe40001fa4270 */
[----:B------:R-:W-:Y:S02]  /*4160*/  ISETP.GT.AND P4, PT, R0, RZ, P1 ;  /* 0x000000ff0000720c */ /* 0x000fe40000f84270 */
[----:B------:R0:W-:Y:S01]  /*4170*/  @P0 STG.E desc[UR36][R6.64+0x80], R3 ;  /* 0x0000800306000986 */ /* 0x0001e2000c101924 */
[----:B-1----:R-:W-:Y:S01]  /*4180*/  FMUL R9, R44, R58 ;  /* 0x0000003a2c097220 */ /* 0x002fe20000400000 */
[----:B------:R-:W-:Y:S02]  /*4190*/  ISETP.GT.AND P3, PT, R0, 0x8, P3 ;  /* 0x000000080000780c */ /* 0x000fe40001f64270 */
[----:B------:R-:W-:Y:S01]  /*41a0*/  @P2 STG.E desc[UR36][R6.64+0x84], R43 ;  /* 0x0000842b06002986 */ /* 0x000fe2000c101924 */
[----:B------:R-:W-:-:S02]  /*41b0*/  ISETP.GT.AND P0, PT, R22, 0x30, PT ;  /* 0x000000301600780c */ /* 0x000fc40003f04270 */
[----:B------:R-:W-:Y:S02]  /*41c0*/  ISETP.GT.AND P1, PT, R0, 0x8, P1 ;  /* 0x000000080000780c */ /* 0x000fe40000f24270 */
[----:B------:R-:W-:Y:S01]  /*41d0*/  ISETP.GT.AND P2, PT, R22, 0x31, PT ;  /* 0x000000311600780c */ /* 0x000fe20003f44270 */
[----:B------:R1:W-:Y:S01]  /*41e0*/  @P5 STG.E desc[UR36][R4.64+0xa0], R9 ;  /* 0x0000a00904005986 */ /* 0x0003e2000c101924 */
[----:B------:R-:W-:Y:S01]  /*41f0*/  ISETP.GT.AND P5, PT, R0, RZ, P0 ;  /* 0x000000ff0000720c */ /* 0x000fe200007a4270 */
[-C--:B0-----:R-:W-:Y:S01]  /*4200*/  FMUL R3, R46, R58.reuse ;  /* 0x0000003a2e037220 */ /* 0x081fe20000400000 */
[C---:B------:R-:W-:Y:S01]  /*4210*/  ISETP.GT.AND P0, PT, R0.reuse, 0x8, P0 ;  /* 0x000000080000780c */ /* 0x040fe20000704270 */
[----:B------:R-:W-:Y:S01]  /*4220*/  @P4 STG.E desc[UR36][R4.64+0xa4], R45 ;  /* 0x0000a42d04004986 */ /* 0x000fe2000c101924 */
[C---:B------:R-:W-:Y:S02]  /*4230*/  ISETP.GT.AND P4, PT, R0.reuse, RZ, P2 ;  /* 0x000000ff0000720c */ /* 0x040fe40001784270 */
[----:B------:R-:W-:Y:S01]  /*4240*/  ISETP.GT.AND P2, PT, R0, 0x8, P2 ;  /* 0x000000080000780c */ /* 0x000fe20001744270 */
[----:B------:R0:W-:Y:S01]  /*4250*/  @P3 STG.E desc[UR36][R6.64+0xa0], R3 ;  /* 0x0000a00306003986 */ /* 0x0001e2000c101924 */
[----:B------:R-:W-:Y:S01]  /*4260*/  ISETP.GT.AND P3, PT, R22, 0x39, PT ;  /* 0x000000391600780c */ /* 0x000fe20003f64270 */
[----:B-1----:R-:W-:-:S02]  /*4270*/  FMUL R9, R48, R58 ;  /* 0x0000003a30097220 */ /* 0x002fc40000400000 */
[----:B------:R-:W-:Y:S01]  /*4280*/  @P1 STG.E desc[UR36][R6.64+0xa4], R47 ;  /* 0x0000a42f06001986 */ /* 0x000fe2000c101924 */
[----:B------:R-:W-:-:S03]  /*4290*/  ISETP.GT.AND P1, PT, R22, 0x38, PT ;  /* 0x000000381600780c */ /* 0x000fc60003f24270 */
[----:B------:R1:W-:Y:S01]  /*42a0*/  @P5 STG.E desc[UR36][R4.64+0xc0], R9 ;  /* 0x0000c00904005986 */ /* 0x0003e2000c101924 */
[----:B------:R-:W-:Y:S01]  /*42b0*/  ISETP.GT.AND P5, PT, R0, RZ, P3 ;  /* 0x000000ff0000720c */ /* 0x000fe20001fa4270 */
[-C--:B0-----:R-:W-:Y:S02]  /*42c0*/  FMUL R3, R50, R58.reuse ;  /* 0x0000003a32037220 */ /* 0x081fe40000400000 */
[----:B------:R-:W-:Y:S01]  /*42d0*/  @P4 STG.E desc[UR36][R4.64+0xc4], R49 ;  /* 0x0000c43104004986 */ /* 0x000fe2000c101924 */
[C---:B------:R-:W-:Y:S02]  /*42e0*/  ISETP.GT.AND P4, PT, R0.reuse, RZ, P1 ;  /* 0x000000ff0000720c */ /* 0x040fe40000f84270 */
[C---:B------:R-:W-:Y:S01]  /*42f0*/  ISETP.GT.AND P1, PT, R0.reuse, 0x8, P1 ;  /* 0x000000080000780c */ /* 0x040fe20000f24270 */
[----:B------:R-:W-:Y:S01]  /*4300*/  @P0 STG.E desc[UR36][R6.64+0xc0], R3 ;  /* 0x0000c00306000986 */ /* 0x000fe2000c101924 */
[----:B------:R-:W-:Y:S01]  /*4310*/  ISETP.GT.AND P3, PT, R0, 0x8, P3 ;  /* 0x000000080000780c */ /* 0x000fe20001f64270 */
[----:B-1----:R-:W-:-:S02]  /*4320*/  FMUL R9, R52, R58 ;  /* 0x0000003a34097220 */ /* 0x002fc40000400000 */
[----:B------:R-:W-:Y:S06]  /*4330*/  @P2 STG.E desc[UR36][R6.64+0xc4], R51 ;  /* 0x0000c43306002986 */ /* 0x000fec000c101924 */
[----:B------:R-:W-:Y:S04]  /*4340*/  @P4 STG.E desc[UR36][R4.64+0xe0], R9 ;  /* 0x0000e00904004986 */ /* 0x000fe8000c101924 */
[----:B------:R0:W-:Y:S02]  /*4350*/  @P5 STG.E desc[UR36][R4.64+0xe4], R53 ;  /* 0x0000e43504005986 */ /* 0x0001e4000c101924 */
[----:B0-----:R-:W-:-:S02]  /*4360*/  @P1 IMAD.MOV.U32 R4, RZ, RZ, R6 ;  /* 0x000000ffff041224 */ /* 0x001fc400078e0006 */
[----:B------:R-:W-:-:S05]  /*4370*/  @P1 IMAD.MOV.U32 R5, RZ, RZ, R7 ;  /* 0x000000ffff051224 */ /* 0x000fca00078e0007 */
[----:B------:R0:W-:Y:S04]  /*4380*/  @P1 STG.E desc[UR36][R4.64+0xe0], R11 ;  /* 0x0000e00b04001986 */ /* 0x0001e8000c101924 */
[----:B------:R0:W-:Y:S02]  /*4390*/  @P3 STG.E desc[UR36][R6.64+0xe4], R55 ;  /* 0x0000e43706003986 */ /* 0x0001e4000c101924 */
.L_x_100:
[----:B------:R-:W-:Y:S05]  /*43a0*/  BSYNC B0 ;  /* 0x0000000000007941 */ /* 0x000fea0003800000 */
.L_x_38:
[----:B0-2---:R-:W2:Y:S01]  /*43b0*/  LDL.64 R4, [R1] ;  /* 0x0000000001047983 */ /* 0x005ea20000100a00 */
[----:B------:R-:W-:Y:S01]  /*43c0*/  ULDC.64 UR4, c[0x0][0x650] ;  /* 0x0001940000047ab9 */ /* 0x000fe20000000a00 */
[----:B------:R-:W-:Y:S02]  /*43d0*/  IMAD.U32 R0, RZ, RZ, UR44 ;  /* 0x0000002cff007e24 */ /* 0x000fe4000f8e00ff */
[----:B------:R-:W-:Y:S02]  /*43e0*/  IMAD.MOV.U32 R22, RZ, RZ, -0x1 ;  /* 0xffffffffff167424 */ /* 0x000fe400078e00ff */
[----:B------:R0:W-:Y:S01]  /*43f0*/  SYNCS.ARRIVE.TRANS64.A1T0 RZ, [R0+UR48], RZ ;  /* 0x000000ff00ff79a7 */ /* 0x0001e20008100030 */
[----:B------:R-:W-:Y:S02]  /*4400*/  IMAD.MOV.U32 R18, RZ, RZ, -0x1 ;  /* 0xffffffffff127424 */ /* 0x000fe400078e00ff */
[----:B------:R-:W-:Y:S01]  /*4410*/  IMAD.MOV.U32 R19, RZ, RZ, -0x1 ;  /* 0xffffffffff137424 */ /* 0x000fe200078e00ff */
[----:B0-----:R-:W-:-:S02]  /*4420*/  PRMT R0, RZ, 0x7610, R0 ;  /* 0x00007610ff007816 */ /* 0x001fc40000000000 */
[----:B--2---:R-:W-:-:S05]  /*4430*/  LEA R16, P0, R4, R16, 0x1 ;  /* 0x0000001004107211 */ /* 0x004fca00078008ff */
[----:B------:R-:W-:Y:S01]  /*4440*/  IMAD.X R17, R68, 0x1, R17, P0 ;  /* 0x0000000144117824 */ /* 0x000fe200000e0611 */
[----:B------:R-:W-:-:S04]  /*4450*/  ISETP.GE.U32.AND P0, PT, R16, UR4, PT ;  /* 0x0000000410007c0c */ /* 0x000fc8000bf06070 */
[----:B------:R-:W-:-:S13]  /*4460*/  ISETP.GE.U32.AND.EX P0, PT, R17, UR5, PT, P0 ;  /* 0x0000000511007c0c */ /* 0x000fda000bf06100 */
[----:B------:R-:W-:Y:S05]  /*4470*/  @P0 BRA `(.L_x_101) ;  /* 0x00000004004c0947 */ /* 0x000fea0003800000 */
[----:B---3--:R-:W0:Y:S01]  /*4480*/  LDC.64 R10, c[0x0][0x628] ;  /* 0x00018a00ff0a7b82 */ /* 0x008e220000000a00 */
[----:B------:R-:W2:Y:S01]  /*4490*/  S2R R12, SR_CTAID.X ;  /* 0x00000000000c7919 */ /* 0x000ea20000002500 */
[----:B-1--4-:R-:W-:Y:S02]  /*44a0*/  IMAD.MOV.U32 R8, RZ, RZ, R16 ;  /* 0x000000ffff087224 */ /* 0x012fe400078e0010 */
[----:B------:R-:W-:Y:S01]  /*44b0*/  IMAD.MOV.U32 R9, RZ, RZ, R17 ;  /* 0x000000ffff097224 */ /* 0x000fe200078e0011 */
[----:B------:R-:W1:Y:S03]  /*44c0*/  S2R R18, SR_CTAID.Y ;  /* 0x0000000000127919 */ /* 0x000e660000002600 */
[----:B------:R-:W3:Y:S08]  /*44d0*/  LDC R0, c[0x0][0x630] ;  /* 0x00018c00ff007b82 */ /* 0x000ef00000000800 */
[----:B------:R-:W4:Y:S01]  /*44e0*/  LDC.64 R14, c[0x0][0x620] ;  /* 0x00018800ff0e7b82 */ /* 0x000f220000000a00 */
[----:B0-----:R-:W-:-:S04]  /*44f0*/  ISETP.NE.U32.AND P0, PT, R10, RZ, PT ;  /* 0x000000ff0a00720c */ /* 0x001fc80003f05070 */
[----:B------:R-:W-:-:S13]  /*4500*/  ISETP.NE.AND.EX P0, PT, R11, RZ, PT, P0 ;  /* 0x000000ff0b00720c */ /* 0x000fda0003f05300 */
[----:B-1234-:R-:W-:Y:S05]  /*4510*/  @!P0 BRA `(.L_x_102) ;  /* 0x0000000000288947 */ /* 0x01efea0003800000 */
[----:B------:R-:W0:Y:S02]  /*4520*/  LDC R3, c[0x0][0x634] ;  /* 0x00018d00ff037b82 */ /* 0x000e240000000800 */
[----:B0-----:R-:W-:-:S05]  /*4530*/  IADD3 R3, P0, R16, R3, RZ ;  /* 0x0000000310037210 */ /* 0x001fca0007f1e0ff */
        /* <DEDUP_REMOVED lines=8> */
.L_x_102:
[-CC-:B------:R-:W-:Y:S01]  /*45c0*/  SHF.R.U64 R19, R8, R0.reuse, R9.reuse ;  /* 0x0000000008137219 */ /* 0x180fe20000001209 */
[----:B------:R-:W0:Y:S01]  /*45d0*/  LDC.64 R24, c[0x0][0x640] ;  /* 0x00019000ff187b82 */ /* 0x000e220000000a00 */
[----:B------:R-:W-:Y:S01]  /*45e0*/  SHF.R.U32.HI R0, RZ, R0, R9 ;  /* 0x00000000ff007219 */ /* 0x000fe20000011609 */
[----:B------:R-:W-:Y:S01]  /*45f0*/  ULDC UR4, c[0x0][0x150] ;  /* 0x0000540000047ab9 */ /* 0x000fe20000000800 */
[----:B------:R-:W-:Y:S02]  /*4600*/  IADD3 R3, P0, RZ, -R19, RZ ;  /* 0x80000013ff037210 */ /* 0x000fe40007f1e0ff */
[----:B------:R-:W-:-:S03]  /*4610*/  I2FP.F32.U32 R7, R12 ;  /* 0x0000000c00077245 */ /* 0x000fc60000201000 */
[----:B------:R-:W1:Y:S01]  /*4620*/  LDC R6, c[0x0][0x618] ;  /* 0x00018600ff067b82 */ /* 0x000e620000000800 */
[----:B------:R-:W-:Y:S02]  /*4630*/  IMAD.X R5, RZ, RZ, ~R0, P0 ;  /* 0x000000ffff057224 */ /* 0x000fe400000e0e00 */
[----:B------:R-:W-:Y:S01]  /*4640*/  FMUL R7, R7, UR4 ;  /* 0x0000000407077c20 */ /* 0x000fe20008400000 */
[----:B------:R-:W-:Y:S01]  /*4650*/  ULDC UR4, c[0x0][0x154] ;  /* 0x0000550000047ab9 */ /* 0x000fe20000000800 */
[-C--:B------:R-:W-:Y:S02]  /*4660*/  IMAD R0, R5, R14.reuse, RZ ;  /* 0x0000000e05007224 */ /* 0x080fe400078e02ff */
[C---:B------:R-:W-:Y:S01]  /*4670*/  IMAD.WIDE.U32 R4, R3.reuse, R14, R16 ;  /* 0x0000000e03047225 */ /* 0x040fe200078e0010 */
[----:B------:R-:W2:Y:S01]  /*4680*/  LDC R8, c[0x0][0x608] ;  /* 0x00018200ff087b82 */ /* 0x000ea20000000800 */
[----:B------:R-:W3:Y:S02]  /*4690*/  F2I.U32.TRUNC.NTZ R7, R7 ;  /* 0x0000000700077305 */ /* 0x000ee4000020f000 */
[----:B------:R-:W-:Y:S01]  /*46a0*/  IMAD R3, R3, R15, R0 ;  /* 0x0000000f03037224 */ /* 0x000fe200078e0200 */
[----:B------:R-:W-:-:S03]  /*46b0*/  I2FP.F32.U32 R0, R18 ;  /* 0x0000001200007245 */ /* 0x000fc60000201000 */
[----:B------:R-:W-:Y:S01]  /*46c0*/  IMAD.IADD R3, R5, 0x1, R3 ;  /* 0x0000000105037824 */ /* 0x000fe200078e0203 */
[----:B------:R-:W4:Y:S01]  /*46d0*/  LDC R11, c[0x0][0x658] ;  /* 0x00019600ff0b7b82 */ /* 0x000f220000000800 */
[----:B0-----:R-:W-:-:S04]  /*46e0*/  ISETP.NE.U32.AND P0, PT, R24, RZ, PT ;  /* 0x000000ff1800720c */ /* 0x001fc80003f05070 */
[----:B------:R-:W-:-:S03]  /*46f0*/  ISETP.NE.AND.EX P0, PT, R25, RZ, PT, P0 ;  /* 0x000000ff1900720c */ /* 0x000fc60003f05300 */
[----:B------:R-:W0:Y:S01]  /*4700*/  LDC R9, c[0x0][0x144] ;  /* 0x00005100ff097b82 */ /* 0x000e220000000800 */
[-C--:B-1----:R-:W-:Y:S01]  /*4710*/  SHF.R.U64 R10, R4, R6.reuse, R3 ;  /* 0x00000006040a7219 */ /* 0x082fe20000001203 */
[----:B---3--:R-:W-:Y:S01]  /*4720*/  IMAD.MOV R7, RZ, RZ, -R7 ;  /* 0x000000ffff077224 */ /* 0x008fe200078e0a07 */
[----:B------:R-:W-:Y:S01]  /*4730*/  SHF.R.U32.HI R3, RZ, R6, R3 ;  /* 0x00000006ff037219 */ /* 0x000fe20000011603 */
[----:B------:R-:W-:-:S04]  /*4740*/  FMUL R6, R0, UR4 ;  /* 0x0000000400067c20 */ /* 0x000fc80008400000 */
[----:B------:R-:W1:Y:S01]  /*4750*/  LDC R21, c[0x0][0x148] ;  /* 0x00005200ff157b82 */ /* 0x000e620000000800 */
[----:B------:R3:W0:Y:S01]  /*4760*/  F2I.U32.TRUNC.NTZ R14, R6 ;  /* 0x00000006000e7305 */ /* 0x000622000020f000 */
[-CC-:B--2---:R-:W-:Y:S02]  /*4770*/  SHF.R.U64 R13, R10, R8.reuse, R3.reuse ;  /* 0x000000080a0d7219 */ /* 0x184fe40000001203 */
[----:B------:R-:W-:-:S04]  /*4780*/  SHF.R.U32.HI R0, RZ, R8, R3 ;  /* 0x00000008ff007219 */ /* 0x000fc80000011603 */
[----:B------:R-:W2:Y:S01]  /*4790*/  LDC R20, c[0x0][0x648] ;  /* 0x00019200ff147b82 */ /* 0x000ea20000000800 */
[-CC-:B----4-:R-:W-:Y:S02]  /*47a0*/  SHF.R.U64 R15, R13, R11.reuse, R0.reuse ;  /* 0x0000000b0d0f7219 */ /* 0x190fe40000001200 */
[----:B------:R-:W-:-:S03]  /*47b0*/  SHF.R.U32.HI R5, RZ, R11, R0 ;  /* 0x0000000bff057219 */ /* 0x000fc60000011600 */
[----:B------:R-:W-:Y:S02]  /*47c0*/  IMAD.MOV.U32 R4, RZ, RZ, R15 ;  /* 0x000000ffff047224 */ /* 0x000fe400078e000f */
[----:B------:R-:W4:Y:S01]  /*47d0*/  LDC R26, c[0x0][0x638] ;  /* 0x00018e00ff1a7b82 */ /* 0x000f220000000800 */
[----:B0-----:R-:W-:-:S07]  /*47e0*/  IMAD R22, R9, R7, R12 ;  /* 0x0000000709167224 */ /* 0x001fce00078e020c */
[----:B------:R-:W0:Y:S08]  /*47f0*/  LDC R27, c[0x0][0x610] ;  /* 0x00018400ff1b7b82 */ /* 0x000e300000000800 */
[----:B------:R-:W0:Y:S01]  /*4800*/  LDC R28, c[0x0][0x600] ;  /* 0x00018000ff1c7b82 */ /* 0x000e220000000800 */
[----:B-123--:R-:W-:Y:S05]  /*4810*/  @!P0 BRA `(.L_x_103) ;  /* 0x0000000000288947 */ /* 0x00efea0003800000 */
[----:B------:R-:W1:Y:S02]  /*4820*/  LDC R0, c[0x0][0x64c] ;  /* 0x00019300ff007b82 */ /* 0x000e640000000800 */
[----:B-1----:R-:W-:-:S05]  /*4830*/  IADD3 R3, P0, R15, R0, RZ ;  /* 0x000000000f037210 */ /* 0x002fca0007f1e0ff */
        /* <DEDUP_REMOVED lines=8> */
.L_x_103:
[----:B------:R-:W-:Y:S01]  /*48c0*/  ISETP.NE.AND P0, PT, R2, 0x1, PT ;  /* 0x000000010200780c */ /* 0x000fe20003f05270 */
[----:B------:R-:W-:Y:S01]  /*48d0*/  IMAD.MOV R14, RZ, RZ, -R14 ;  /* 0x000000ffff0e7224 */ /* 0x000fe200078e0a0e */
[----:B------:R-:W-:Y:S02]  /*48e0*/  SHF.R.U64 R0, R4, R20, R5 ;  /* 0x0000001404007219 */ /* 0x000fe40000001205 */
[----:B------:R-:W-:Y:S02]  /*48f0*/  LOP3.LUT R3, R13, R70, RZ, 0xc0, !PT ;  /* 0x000000460d037212 */ /* 0x000fe400078ec0ff */
[----:B------:R-:W-:Y:S01]  /*4900*/  LOP3.LUT R5, R10, R69, RZ, 0xc0, !PT ;  /* 0x000000450a057212 */ /* 0x000fe200078ec0ff */
[----:B------:R-:W-:Y:S02]  /*4910*/  IMAD.MOV R4, RZ, RZ, -R0 ;  /* 0x000000ffff047224 */ /* 0x000fe400078e0a00 */
[----:B------:R-:W-:Y:S02]  /*4920*/  IMAD R3, R66, R0, R3 ;  /* 0x0000000042037224 */ /* 0x000fe400078e0203 */
[----:B----4-:R-:W-:-:S02]  /*4930*/  IMAD R0, R4, R26, R15 ;  /* 0x0000001a04007224 */ /* 0x010fc400078e020f */
[----:B------:R-:W-:Y:S02]  /*4940*/  @P0 IMAD R22, R21, R14, R18 ;  /* 0x0000000e15160224 */ /* 0x000fe400078e0212 */
[----:B------:R-:W-:Y:S02]  /*4950*/  IMAD.MOV.U32 R4, RZ, RZ, 0x1 ;  /* 0x00000001ff047424 */ /* 0x000fe400078e00ff */
[----:B0-----:R-:W-:Y:S02]  /*4960*/  IMAD R22, R3, R27, R22 ;  /* 0x0000001b03167224 */ /* 0x001fe400078e0216 */
[----:B------:R-:W-:Y:S01]  /*4970*/  IMAD R3, R0, R28, R5 ;  /* 0x0000001c00037224 */ /* 0x000fe200078e0205 */
[----:B------:R-:W-:-:S04]  /*4980*/  PRMT R0, R4, 0x7610, R0 ;  /* 0x0000761004007816 */ /* 0x000fc80000000000 */
[----:B------:R-:W-:Y:S02]  /*4990*/  SEL R18, R3, R22, !P0 ;  /* 0x0000001603127207 */ /* 0x000fe40004000000 */
[----:B------:R-:W-:-:S07]  /*49a0*/  SEL R22, R22, R3, !P0 ;  /* 0x0000000316167207 */ /* 0x000fce0004000000 */
.L_x_101:
[----:B------:R-:W-:Y:S01]  /*49b0*/  UIMAD.WIDE.U32 UR4, UR38, 0x24924925, URZ ;  /* 0x24924925260478a5 */ /* 0x000fe2000f8e003f */
[----:B------:R-:W-:Y:S02]  /*49c0*/  LOP3.LUT P0, RZ, R0, 0xff, RZ, 0xc0, !PT ;  /* 0x000000ff00ff7812 */ /* 0x000fe4000780c0ff */
[----:B------:R-:W-:Y:S01]  /*49d0*/  LOP3.LUT R77, R77, 0x1, RZ, 0x3c, !PT ;  /* 0x000000014d4d7812 */ /* 0x000fe200078e3cff */
[----:B------:R-:W-:-:S04]  /*49e0*/  UIADD3 UR4, UR38, -UR5, URZ ;  /* 0x8000000526047290 */ /* 0x000fc8000fffe03f */
[----:B------:R-:W-:-:S04]  /*49f0*/  ULEA.HI UR4, UR4, UR5, URZ, 0x1f ;  /* 0x0000000504047291 */ /* 0x000fc8000f8ff83f */
[----:B------:R-:W-:-:S04]  /*4a00*/  USHF.R.U32.HI UR4, URZ, 0x2, UR4 ;  /* 0x000000023f047899 */ /* 0x000fc80008011604 */
[----:B------:R-:W-:Y:S01]  /*4a10*/  UIMAD UR38, UR4, -0x7, UR38 ;  /* 0xfffffff9042678a4 */ /* 0x000fe2000f8e0226 */
[----:B------:R-:W-:Y:S11]  /*4a20*/  @P0 BRA `(.L_x_104) ;  /* 0xffffffcc009c0947 */ /* 0x000ff6000383ffff */
[----:B------:R-:W-:Y:S05]  /*4a30*/  EXIT ;  /* 0x000000000000794d */ /* 0x000fea0003800000 */
.L_x_17:
[----:B------:R-:W-:-:S08]  /*4a40*/  ISETP.NE.AND P0, PT, R9, RZ, PT ;  /* 0x000000ff0900720c */ /* 0x000fd00003f05270 */
[----:B0-----:R-:W0:-:S00]  /*4a50*/  USETMAXREG.DEALLOC.CTAPOOL 0x28 ;  /* 0x00000028000079c8 */ /* 0x001e0000080e0500 */
[----:B------:R-:W-:Y:S05]  /*4a60*/  @P0 EXIT ;  /* 0x000000000000094d */ /* 0x000fea0003800000 */
[----:B0-----:R-:W-:Y:S01]  /*4a70*/  LOP3.LUT P0, RZ, R3, 0xff, RZ, 0xc0, !PT ;  /* 0x000000ff03ff7812 */ /* 0x001fe2000780c0ff */
[----:B------:R-:W-:Y:S02]  /*4a80*/  IMAD.MOV.U32 R3, RZ, RZ, 0x1 ;  /* 0x00000001ff037424 */ /* 0x000fe400078e00ff */
[----:B------:R-:W-:-:S10]  /*4a90*/  IMAD.MOV.U32 R8, RZ, RZ, RZ ;  /* 0x000000ffff087224 */ /* 0x000fd400078e00ff */
[----:B------:R-:W-:Y:S05]  /*4aa0*/  @!P0 BRA `(.L_x_105) ;  /* 0x0000000c00b08947 */ /* 0x000fea0003800000 */
[----:B------:R-:W0:Y:S01]  /*4ab0*/  S2UR UR5, SR_CgaCtaId ;  /* 0x00000000000579c3 */ /* 0x000e220000008800 */
[----:B------:R-:W-:Y:S01]  /*4ac0*/  ULDC UR13, c[0x0][0x658] ;  /* 0x00019600000d7ab9 */ /* 0x000fe20000000800 */
[----:B------:R-:W-:Y:S01]  /*4ad0*/  UMOV UR6, 0xffffffff ;  /* 0xffffffff00067882 */ /* 0x000fe20000000000 */
[----:B------:R-:W-:Y:S01]  /*4ae0*/  UMOV UR9, 0x1 ;  /* 0x0000000100097882 */ /* 0x000fe20000000000 */
[----:B------:R-:W-:Y:S01]  /*4af0*/  USHF.L.U32 UR6, UR6, UR13, URZ ;  /* 0x0000000d06067299 */ /* 0x000fe2000800063f */
[----:B------:R-:W-:Y:S01]  /*4b00*/  LOP3.LUT P0, RZ, R4, 0x1f, RZ, 0xc0, !PT ;  /* 0x0000001f04ff7812 */ /* 0x000fe2000780c0ff */
[----:B------:R-:W-:Y:S01]  /*4b10*/  BSSY B0, `(.L_x_105) ;  /* 0x00000e5000007945 */ /* 0x000fe20003800000 */
[C---:B------:R-:W-:Y:S01]  /*4b20*/  ISETP.NE.AND P2, PT, R5.reuse, RZ, PT ;  /* 0x000000ff0500720c */ /* 0x040fe20003f45270 */
[----:B------:R-:W-:Y:S01]  /*4b30*/  ULOP3.LUT UR21, URZ, UR6, URZ, 0x33, !UPT ;  /* 0x000000063f157292 */ /* 0x000fe2000f8e333f */
[----:B------:R-:W-:Y:S01]  /*4b40*/  ISETP.NE.OR P0, PT, R5, RZ, !P0 ;  /* 0x000000ff0500720c */ /* 0x000fe20004705670 */
[----:B------:R-:W-:Y:S01]  /*4b50*/  IMAD.MOV.U32 R10, RZ, RZ, 0x1 ;  /* 0x00000001ff0a7424 */ /* 0x000fe200078e00ff */
[----:B------:R-:W-:Y:S01]  /*4b60*/  LOP3.LUT R9, R23, 0x2, RZ, 0xfc, !PT ;  /* 0x0000000217097812 */ /* 0x000fe200078efcff */
[----:B------:R-:W-:Y:S01]  /*4b70*/  IMAD.MOV.U32 R3, RZ, RZ, 0x1 ;  /* 0x00000001ff037424 */ /* 0x000fe200078e00ff */
[----:B------:R-:W-:Y:S01]  /*4b80*/  ULDC UR14, c[0x0][0x600] ;  /* 0x00018000000e7ab9 */ /* 0x000fe20000000800 */
[----:B------:R-:W-:Y:S01]  /*4b90*/  IMAD.MOV.U32 R8, RZ, RZ, RZ ;  /* 0x000000ffff087224 */ /* 0x000fe200078e00ff */
[----:B------:R-:W-:Y:S01]  /*4ba0*/  UMOV UR23, 0x11 ;  /* 0x0000001100177882 */ /* 0x000fe20000000000 */
[----:B------:R-:W-:-:S02]  /*4bb0*/  UIADD3 UR42, UR40, 0x1, URZ ;  /* 0x00000001282a7890 */ /* 0x000fc4000fffe03f */
[----:B------:R-:W-:Y:S02]  /*4bc0*/  UIADD3 UR14, UR14, -0x1, URZ ;  /* 0xffffffff0e0e7890 */ /* 0x000fe4000fffe03f */
[----:B------:R-:W-:Y:S01]  /*4bd0*/  USHF.L.U32 UR13, UR9, UR13, URZ ;  /* 0x0000000d090d7299 */ /* 0x000fe2000800063f */
[----:B------:R-:W-:Y:S01]  /*4be0*/  ULDC.64 UR30, c[0x0][0x198] ;  /* 0x00006600001e7ab9 */ /* 0x000fe20000000a00 */
[----:B0-----:R-:W-:Y:S02]  /*4bf0*/  USHF.R.U32.HI UR41, URZ, 0x2, UR5 ;  /* 0x000000023f297899 */ /* 0x001fe40008011605 */
[----:B------:R-:W-:Y:S02]  /*4c00*/  ULOP3.LUT UR4, UR5, 0x3, URZ, 0xc0, !UPT ;  /* 0x0000000305047892 */ /* 0x000fe4000f8ec03f */
[----:B------:R-:W-:Y:S02]  /*4c10*/  USHF.L.U32 UR15, UR5, 0x4, URZ ;  /* 0x00000004050f7899 */ /* 0x000fe4000800063f */
[----:B------:R-:W-:-:S02]  /*4c20*/  USHF.L.U32 UR37, UR5, 0x9, URZ ;  /* 0x0000000905257899 */ /* 0x000fc4000800063f */
[----:B------:R-:W-:Y:S02]  /*4c30*/  ULOP3.LUT UR5, UR5, 0xfffffffc, URZ, 0xc0, !UPT ;  /* 0xfffffffc05057892 */ /* 0x000fe4000f8ec03f */
[----:B------:R-:W-:Y:S02]  /*4c40*/  UISETP.GT.U32.AND UP0, UPT, UR4, 0xffff, UPT ;  /* 0x0000ffff0400788c */ /* 0x000fe4000bf04070 */
[----:B------:R-:W-:Y:S02]  /*4c50*/  ULOP3.LUT UR7, UR5, 0x1, URZ, 0xfc, !UPT ;  /* 0x0000000105077892 */ /* 0x000fe4000f8efc3f */
[----:B------:R-:W-:Y:S02]  /*4c60*/  ULOP3.LUT UR8, UR5, 0x2, URZ, 0xfc, !UPT ;  /* 0x0000000205087892 */ /* 0x000fe4000f8efc3f */
[----:B------:R-:W-:Y:S02]  /*4c70*/  USHF.L.U32 UR6, UR9, UR5, URZ ;  /* 0x0000000509067299 */ /* 0x000fe4000800063f */
[----:B------:R-:W-:-:S02]  /*4c80*/  ULOP3.LUT UR5, UR5, 0x3, URZ, 0xfc, !UPT ;  /* 0x0000000305057892 */ /* 0x000fc4000f8efc3f */
[----:B------:R-:W-:Y:S02]  /*4c90*/  USHF.L.U32 UR7, UR9, UR7, URZ ;  /* 0x0000000709077299 */ /* 0x000fe4000800063f */
[----:B------:R-:W-:Y:S02]  /*4ca0*/  USHF.L.U32 UR8, UR9, UR8, URZ ;  /* 0x0000000809087299 */ /* 0x000fe4000800063f */
[----:B------:R-:W-:Y:S02]  /*4cb0*/  USEL UR4, UR4, 0xffff, !UP0 ;  /* 0x0000ffff04047887 */ /* 0x000fe4000c000000 */
[----:B------:R-:W-:Y:S02]  /*4cc0*/  USHF.L.U32 UR5, UR9, UR5, URZ ;  /* 0x0000000509057299 */ /* 0x000fe4000800063f */
[----:B------:R-:W-:Y:S02]  /*4cd0*/  ULOP3.LUT UR6, UR8, UR6, UR7, 0xfe, !UPT ;  /* 0x0000000608067292 */ /* 0x000fe4000f8efe07 */
[----:B------:R-:W-:-:S02]  /*4ce0*/  ULOP3.LUT UR4, UR4, 0xffff, URZ, 0xc0, !UPT ;  /* 0x0000ffff04047892 */ /* 0x000fc4000f8ec03f */
[----:B------:R-:W-:Y:S02]  /*4cf0*/  ULOP3.LUT UR15, UR15, 0x30, URZ, 0xc0, !UPT ;  /* 0x000000300f0f7892 */ /* 0x000fe4000f8ec03f */
[----:B------:R-:W-:Y:S02]  /*4d00*/  ULOP3.LUT UR22, UR6, UR5, URZ, 0xfc, !UPT ;  /* 0x0000000506167292 */ /* 0x000fe4000f8efc3f */
[----:B------:R-:W-:-:S12]  /*4d10*/  USHF.L.U32 UR23, UR23, UR4, URZ ;  /* 0x0000000417177299 */ /* 0x000fd8000800063f */
.L_x_117:
[----:B------:R-:W-:-:S03]  /*4d20*/  UMOV UR4, 0xffffffff ;  /* 0xffffffff00047882 */ /* 0x000fc60000000000 */
[----:B------:R-:W-:Y:S05]  /*4d30*/  BRA.DIV UR4, `(.L_x_106) ;  /* 0x0000001204947947 */ /* 0x000fea000b800000 */
[----:B------:R-:W-:-:S13]  /*4d40*/  ELECT P6, URZ, PT ;  /* 0x00000000003f782f */ /* 0x000fda00038c0000 */
.L_x_133:
[----:B------:R-:W0:Y:S01]  /*4d50*/  LDC R4, c[0x0][0x28c] ;  /* 0x0000a300ff047b82 */ /* 0x000e220000000800 */
[----:B------:R-:W-:Y:S01]  /*4d60*/  BSSY B1, `(.L_x_107) ;  /* 0x0000049000017945 */ /* 0x000fe20003800000 */
[----:B0-----:R-:W-:-:S13]  /*4d70*/  ISETP.LT.OR P6, PT, R4, 0x1, !P6 ;  /* 0x000000010400780c */ /* 0x001fda00077c1670 */
[----:B------:R-:W-:Y:S05]  /*4d80*/  @P6 BRA `(.L_x_108) ;  /* 0x0000000400186947 */ /* 0x000fea0003800000 */
[----:B------:R-:W-:Y:S01]  /*4d90*/  LEA R22, R22, UR41, 0x1 ;  /* 0x0000002916167c11 */ /* 0x000fe2000f8e08ff */
[----:B------:R-:W-:Y:S01]  /*4da0*/  IMAD.MOV.U32 R13, RZ, RZ, RZ ;  /* 0x000000ffff0d7224 */ /* 0x000fe200078e00ff */
[----:B------:R-:W-:Y:S01]  /*4db0*/  LEA R18, R18, UR15, 0x6 ;  /* 0x0000000f12127c11 */ /* 0x000fe2000f8e30ff */
[----:B------:R-:W-:Y:S02]  /*4dc0*/  IMAD.U32 R14, RZ, RZ, UR42 ;  /* 0x0000002aff0e7e24 */ /* 0x000fe4000f8e00ff */
[----:B------:R-:W-:Y:S02]  /*4dd0*/  IMAD.MOV.U32 R4, RZ, RZ, R3 ;  /* 0x000000ffff047224 */ /* 0x000fe400078e0003 */
[----:B------:R-:W-:Y:S02]  /*4de0*/  IMAD.MOV.U32 R5, RZ, RZ, R8 ;  /* 0x000000ffff057224 */ /* 0x000fe400078e0008 */
[----:B------:R-:W-:-:S07]  /*4df0*/  IMAD.SHL.U32 R22, R22, 0x20, RZ ;  /* 0x0000002016167824 */ /* 0x000fce00078e00ff */
.L_x_112:
[----:B------:R-:W0:Y:S01]  /*4e00*/  S2R R7, SR_CgaCtaId ;  /* 0x0000000000077919 */ /* 0x000e220000008800 */
[----:B------:R-:W-:-:S04]  /*4e10*/  MOV R6, 0x400 ;  /* 0x0000040000067802 */ /* 0x000fc80000000f00 */
[----:B0-----:R-:W-:Y:S02]  /*4e20*/  LEA R12, R7, R6, 0x18 ;  /* 0x00000006070c7211 */ /* 0x001fe400078ec0ff */
[----:B------:R-:W-:Y:S01]  /*4e30*/  SHF.L.U32 R6, R4, 0x1f, RZ ;  /* 0x0000001f04067819 */ /* 0x000fe200000006ff */
[----:B------:R-:W0:Y:S02]  /*4e40*/  @!P2 LDC R7, c[0x0][0x500] ;  /* 0x00014000ff07ab82 */ /* 0x000e240000000800 */
[----:B------:R-:W-:-:S04]  /*4e50*/  IMAD R11, R5, 0x8, R12 ;  /* 0x00000008050b7824 */ /* 0x000fc800078e020c */
[----:B------:R-:W1:Y:S02]  /*4e60*/  SYNCS.PHASECHK.TRANS64.TRYWAIT P1, [R11+URZ+0x38], R6 ;  /* 0x000038060b0075a7 */ /* 0x000e64000802017f */
[----:B-1----:R-:W-:Y:S05]  /*4e70*/  @!P1 BRA `(.L_x_109) ;  /* 0x0000001000649947 */ /* 0x002fea0003800000 */
.L_x_134:
[----:B-1----:R-:W-:Y:S01]  /*4e80*/  PRMT R6, R9, 0x9910, RZ ;  /* 0x0000991009067816 */ /* 0x002fe200000000ff */
[----:B0-----:R0:W-:Y:S03]  /*4e90*/  @!P2 SYNCS.ARRIVE.TRANS64 RZ, [R11+URZ], R7 ;  /* 0x000000070bffa9a7 */ /* 0x0011e6000800003f */
[----:B------:R-:W-:-:S13]  /*4ea0*/  ISETP.NE.AND P1, PT, R6, 0x2, PT ;  /* 0x000000020600780c */ /* 0x000fda0003f25270 */
[----:B0-----:R-:W-:Y:S05]  /*4eb0*/  @P1 BRA `(.L_x_110) ;  /* 0x0000000000041947 */ /* 0x001fea0003800000 */
[----:B------:R-:W-:Y:S01]  /*4ec0*/  BPT.TRAP 0x1 ;  /* 0x000000040000795c */ /* 0x000fe20000300000 */
.L_x_110:
[----:B------:R-:W-:Y:S05]  /*4ed0*/  @P0 BRA `(.L_x_111) ;  /* 0x0000000000040947 */ /* 0x000fea0003800000 */
[----:B------:R-:W-:Y:S01]  /*4ee0*/  BPT.TRAP 0x1 ;  /* 0x000000040000795c */ /* 0x000fe20000300000 */
.L_x_111:
[----:B------:R-:W-:Y:S01]  /*4ef0*/  R2UR UR8, R5 ;  /* 0x00000000050872ca */ /* 0x000fe200000e0000 */
[----:B------:R-:W-:Y:S01]  /*4f00*/  VIADD R14, R14, 0xffffffff ;  /* 0xffffffff0e0e7836 */ /* 0x000fe20000000000 */
[----:B------:R-:W-:Y:S01]  /*4f10*/  R2UR UR10, R12 ;  /* 0x000000000c0a72ca */ /* 0x000fe200000e0000 */
[----:B------:R-:W-:Y:S01]  /*4f20*/  UIADD3 UR4, UP0, UR30, 0xf0, URZ ;  /* 0x000000f01e047890 */ /* 0x000fe2000ff1e03f */
[----:B------:R-:W-:Y:S01]  /*4f30*/  R2UR UR34, R13 ;  /* 0x000000000d2272ca */ /* 0x000fe200000e0000 */
[----:B------:R-:W-:Y:S01]  /*4f40*/  UIADD3 UR38, UP1, UR30, 0x1f0, URZ ;  /* 0x000001f01e267890 */ /* 0x000fe2000ff3e03f */
[----:B------:R-:W-:Y:S01]  /*4f50*/  R2UR UR33, R11 ;  /* 0x000000000b2172ca */ /* 0x000fe200000e0000 */
[----:B------:R-:W-:Y:S01]  /*4f60*/  UIADD3.X UR5, URZ, UR31, URZ, UP0, !UPT ;  /* 0x0000001f3f057290 */ /* 0x000fe200087fe43f */
[----:B------:R-:W-:Y:S01]  /*4f70*/  R2UR UR35, R22 ;  /* 0x00000000162372ca */ /* 0x000fe200000e0000 */
[----:B------:R-:W-:Y:S01]  /*4f80*/  UPRMT UR29, URZ, 0x5410, UR23 ;  /* 0x000054103f1d7896 */ /* 0x000fe20008000017 */
[----:B------:R-:W-:Y:S01]  /*4f90*/  R2UR UR36, R19 ;  /* 0x00000000132472ca */ /* 0x000fe200000e0000 */
[----:B------:R-:W-:Y:S01]  /*4fa0*/  UIADD3.X UR39, URZ, UR31, URZ, UP1, !UPT ;  /* 0x0000001f3f277290 */ /* 0x000fe20008ffe43f */
[----:B------:R-:W-:Y:S01]  /*4fb0*/  R2UR UR19, R18 ;  /* 0x00000000121372ca */ /* 0x000fe200000e0000 */
[----:B------:R-:W-:Y:S01]  /*4fc0*/  USHF.L.U32 UR8, UR8, 0xc, URZ ;  /* 0x0000000c08087899 */ /* 0x000fe2000800063f */
[----:B------:R-:W-:Y:S01]  /*4fd0*/  ISETP.GT.AND P3, PT, R14, 0x1, PT ;  /* 0x000000010e00780c */ /* 0x000fe20003f64270 */
[----:B------:R-:W-:Y:S01]  /*4fe0*/  UPRMT UR43, URZ, 0x5410, UR22 ;  /* 0x000054103f2b7896 */ /* 0x000fe20008000016 */
[----:B------:R-:W-:Y:S01]  /*4ff0*/  VIADD R5, R5, 0x1 ;  /* 0x0000000105057836 */ /* 0x000fe20000000000 */
[----:B------:R-:W-:Y:S01]  /*5000*/  ULEA UR9, UR41, UR8, 0xa ;  /* 0x0000000829097291 */ /* 0x000fe2000f8e503f */
[----:B------:R-:W-:Y:S01]  /*5010*/  VIADD R13, R13, 0x40 ;  /* 0x000000400d0d7836 */ /* 0x000fe20000000000 */
[----:B------:R-:W-:-:S02]  /*5020*/  ULOP3.LUT UR8, UR8, 0x600, UR37, 0xf8, !UPT ;  /* 0x0000060008087892 */ /* 0x000fc4000f8ef825 */
[----:B------:R-:W-:Y:S01]  /*5030*/  ULEA UR24, UR9, UR10, 0x2 ;  /* 0x0000000a09187291 */ /* 0x000fe2000f8e103f */
[C---:B------:R-:W-:Y:S01]  /*5040*/  ISETP.NE.AND P1, PT, R5.reuse, 0x7, PT ;  /* 0x000000070500780c */ /* 0x040fe20003f25270 */
[----:B------:R-:W-:Y:S02]  /*5050*/  ULEA UR8, UR8, UR10, 0x2 ;  /* 0x0000000a08087291 */ /* 0x000fe4000f8e103f */
[----:B------:R-:W-:Y:S01]  /*5060*/  UIADD3 UR32, UR24, 0x180, URZ ;  /* 0x0000018018207890 */ /* 0x000fe2000fffe03f */
[----:B------:R-:W-:Y:S01]  /*5070*/  SEL R7, RZ, 0x1, P1 ;  /* 0x00000001ff077807 */ /* 0x000fe20000800000 */
[----:B------:R-:W-:Y:S01]  /*5080*/  UIADD3 UR26, UR34, 0x20, URZ ;  /* 0x00000020221a7890 */ /* 0x000fe2000fffe03f */
[----:B------:R-:W-:Y:S01]  /*5090*/  SEL R5, R5, RZ, P1 ;  /* 0x000000ff05057207 */ /* 0x000fe20000800000 */
[----:B------:R-:W-:Y:S01]  /*50a0*/  UIADD3 UR24, UR24, 0x2180, URZ ;  /* 0x0000218018187890 */ /* 0x000fe2000fffe03f */
[----:B------:R-:W-:Y:S01]  /*50b0*/  LOP3.LUT R4, R4, R7, RZ, 0x3c, !PT ;  /* 0x0000000704047212 */ /* 0x000fe200078e3cff */
[----:B------:R-:W-:-:S02]  /*50c0*/  UIADD3 UR16, UR8, 0x1c180, URZ ;  /* 0x0001c18008107890 */ /* 0x000fc4000fffe03f */
[----:B------:R-:W-:Y:S01]  /*50d0*/  UIADD3 UR8, UR8, 0x1e180, URZ ;  /* 0x0001e18008087890 */ /* 0x000fe2000fffe03f */
[----:B------:R-:W-:Y:S01]  /*50e0*/  UMOV UR6, 0x0 ;  /* 0x0000000000067882 */ /* 0x000fe20000000000 */
[----:B------:R-:W-:Y:S01]  /*50f0*/  UMOV UR7, 0x10000000 ;  /* 0x1000000000077882 */ /* 0x000fe20000000000 */
[----:B------:R-:W-:Y:S01]  /*5100*/  UMOV UR25, UR33 ;  /* 0x0000002100197c82 */ /* 0x000fe20008000000 */
[----:B------:R-:W-:Y:S01]  /*5110*/  UMOV UR27, UR35 ;  /* 0x00000023001b7c82 */ /* 0x000fe20008000000 */
[----:B------:R-:W-:Y:S01]  /*5120*/  UMOV UR28, UR36 ;  /* 0x00000024001c7c82 */ /* 0x000fe20008000000 */
[----:B------:R-:W-:Y:S01]  /*5130*/  UMOV UR17, UR33 ;  /* 0x0000002100117c82 */ /* 0x000fe20008000000 */
[----:B------:R-:W-:Y:S01]  /*5140*/  UMOV UR18, UR34 ;  /* 0x0000002200127c82 */ /* 0x000fe20008000000 */
[----:B------:R-:W-:Y:S01]  /*5150*/  UMOV UR20, UR36 ;  /* 0x0000002400147c82 */ /* 0x000fe20008000000 */
[----:B------:R0:W-:Y:S01]  /*5160*/  UTMALDG.3D.MULTICAST [UR32], [UR4], UR29, desc[UR6] ;  /* 0x00000620040073b4 */ /* 0x0001e2000801181d */
[----:B------:R-:W-:Y:S01]  /*5170*/  UMOV UR9, UR33 ;  /* 0x0000002100097c82 */ /* 0x000fe20008000000 */
[----:B------:R-:W-:Y:S01]  /*5180*/  UMOV UR11, UR19 ;  /* 0x00000013000b7c82 */ /* 0x000fe20008000000 */
[----:B------:R-:W-:Y:S01]  /*5190*/  UMOV UR12, UR36 ;  /* 0x00000024000c7c82 */ /* 0x000fe20008000000 */
[----:B------:R-:W-:Y:S01]  /*51a0*/  UMOV UR10, UR26 ;  /* 0x0000001a000a7c82 */ /* 0x000fe20008000000 */
[----:B------:R0:W-:Y:S01]  /*51b0*/  UTMALDG.3D.MULTICAST [UR24], [UR4], UR29, desc[UR6] ;  /* 0x00000618040073b4 */ /* 0x0001e2000801181d */
[----:B------:R0:W-:Y:S01]  /*51c0*/  UTMALDG.3D.MULTICAST [UR16], [UR38], UR43, desc[UR6] ;  /* 0x00000610260073b4 */ /* 0x0001e2000801182b */
[----:B------:R0:W-:Y:S02]  /*51d0*/  UTMALDG.3D.MULTICAST [UR8], [UR38], UR43, desc[UR6] ;  /* 0x00000608260073b4 */ /* 0x0001e4000801182b */
[----:B0-----:R-:W-:Y:S05]  /*51e0*/  @P3 BRA `(.L_x_112) ;  /* 0xfffffffc00043947 */ /* 0x001fea000383ffff */
.L_x_108:
[----:B------:R-:W-:Y:S05]  /*51f0*/  BSYNC B1 ;  /* 0x0000000000017941 */ /* 0x000fea0003800000 */
.L_x_107:
[----:B------:R-:W2:Y:S01]  /*5200*/  LDL.64 R20, [R1] ;  /* 0x0000000001147983 */ /* 0x000ea20000100a00 */
[----:B------:R-:W-:Y:S01]  /*5210*/  LOP3.LUT P4, RZ, R10, 0xff, RZ, 0xc0, !PT ;  /* 0x000000ff0aff7812 */ /* 0x000fe2000788c0ff */
[----:B------:R-:W-:Y:S01]  /*5220*/  VIADD R11, R8, UR40 ;  /* 0x00000028080b7c36 */ /* 0x000fe20008000000 */
[----:B------:R-:W-:Y:S01]  /*5230*/  ULDC.64 UR4, c[0x0][0x650] ;  /* 0x0001940000047ab9 */ /* 0x000fe20000000a00 */
[----:B------:R-:W-:Y:S01]  /*5240*/  IMAD.U32 R8, RZ, RZ, UR40 ;  /* 0x00000028ff087e24 */ /* 0x000fe2000f8e00ff */
[----:B------:R-:W-:Y:S01]  /*5250*/  UISETP.GE.U32.AND UP0, UPT, UR40, 0x7, UPT ;  /* 0x000000072800788c */ /* 0x000fe2000bf06070 */
[C---:B------:R-:W-:Y:S01]  /*5260*/  IMAD.WIDE.U32 R4, R11.reuse, 0x24924925, RZ ;  /* 0x249249250b047825 */ /* 0x040fe200078e00ff */
[----:B------:R-:W-:Y:S01]  /*5270*/  ISETP.GT.U32.AND P1, PT, R11, 0x6, PT ;  /* 0x000000060b00780c */ /* 0x000fe20003f24070 */
[----:B------:R-:W-:Y:S01]  /*5280*/  BSSY B1, `(.L_x_113) ;  /* 0x000006b000017945 */ /* 0x000fe20003800000 */
[----:B------:R-:W-:Y:S01]  /*5290*/  PRMT R10, RZ, 0x7610, R10 ;  /* 0x00007610ff0a7816 */ /* 0x000fe2000000000a */
[----:B------:R-:W-:Y:S01]  /*52a0*/  IMAD.MOV.U32 R22, RZ, RZ, -0x1 ;  /* 0xffffffffff167424 */ /* 0x000fe200078e00ff */
[----:B------:R-:W-:Y:S01]  /*52b0*/  ISETP.LT.U32.AND P1, PT, R8, 0x7, P1 ;  /* 0x000000070800780c */ /* 0x000fe20000f21070 */
[----:B------:R-:W-:Y:S01]  /*52c0*/  IMAD.MOV.U32 R18, RZ, RZ, -0x1 ;  /* 0xffffffffff127424 */ /* 0x000fe200078e00ff */
[----:B------:R-:W-:Y:S01]  /*52d0*/  PLOP3.LUT P3, PT, PT, PT, UP0, 0x80, 0x0 ;  /* 0x000000000000781c */ /* 0x000fe20003f6f008 */
[----:B------:R-:W0:Y:S01]  /*52e0*/  @P4 S2R R7, SR_CgaCtaId ;  /* 0x0000000000074919 */ /* 0x000e220000008800 */
[----:B------:R-:W-:Y:S01]  /*52f0*/  SEL R4, RZ, 0x1, !P1 ;  /* 0x00000001ff047807 */ /* 0x000fe20004800000 */
[----:B------:R-:W-:Y:S01]  /*5300*/  IMAD.MOV.U32 R19, RZ, RZ, -0x1 ;  /* 0xffffffffff137424 */ /* 0x000fe200078e00ff */
[----:B------:R-:W-:-:S02]  /*5310*/  @P4 MOV R6, 0x400 ;  /* 0x0000040000064802 */ /* 0x000fc40000000f00 */
[----:B------:R-:W-:Y:S02]  /*5320*/  LOP3.LUT R3, R3, R4, RZ, 0x3c, !PT ;  /* 0x0000000403037212 */ /* 0x000fe400078e3cff */
[----:B------:R-:W-:Y:S02]  /*5330*/  PRMT R4, RZ, 0x7610, R4 ;  /* 0x00007610ff047816 */ /* 0x000fe40000000004 */
[----:B0-----:R-:W-:Y:S01]  /*5340*/  @P4 LEA R6, R7, R6, 0x18 ;  /* 0x0000000607064211 */ /* 0x001fe200078ec0ff */
[----:B------:R-:W-:-:S03]  /*5350*/  IMAD.IADD R7, R11, 0x1, -R5 ;  /* 0x000000010b077824 */ /* 0x000fc600078e0a05 */
[----:B------:R0:W-:Y:S02]  /*5360*/  @P4 SYNCS.ARRIVE.TRANS64.A1T0 RZ, [R6+URZ+0xa8], RZ ;  /* 0x0000a8ff06ff49a7 */ /* 0x0001e4000810003f */
[----:B------:R-:W-:-:S04]  /*5370*/  LEA.HI R7, R7, R5, RZ, 0x1f ;  /* 0x0000000507077211 */ /* 0x000fc800078ff8ff */
[----:B------:R-:W-:-:S04]  /*5380*/  SHF.R.U32.HI R8, RZ, 0x2, R7 ;  /* 0x00000002ff087819 */ /* 0x000fc80000011607 */
[----:B------:R-:W-:Y:S01]  /*5390*/  @P3 LOP3.LUT R3, R3, 0x1, R8, 0x78, !PT ;  /* 0x0000000103033812 */ /* 0x000fe200078e7808 */
[----:B------:R-:W-:Y:S01]  /*53a0*/  IMAD R8, R8, -0x7, R11 ;  /* 0xfffffff908087824 */ /* 0x000fe200078e020b */
[----:B--2---:R-:W-:-:S05]  /*53b0*/  IADD3 R16, P1, R16, R20, RZ ;  /* 0x0000001410107210 */ /* 0x004fca0007f3e0ff */
[----:B------:R-:W-:Y:S01]  /*53c0*/  IMAD.X R17, R17, 0x1, R0, P1 ;  /* 0x0000000111117824 */ /* 0x000fe200008e0600 */
[----:B------:R-:W-:-:S04]  /*53d0*/  ISETP.GE.U32.AND P1, PT, R16, UR4, PT ;  /* 0x0000000410007c0c */ /* 0x000fc8000bf26070 */
[----:B------:R-:W-:-:S13]  /*53e0*/  ISETP.GE.U32.AND.EX P1, PT, R17, UR5, PT, P1 ;  /* 0x0000000511007c0c */ /* 0x000fda000bf26110 */
[----:B0-----:R-:W-:Y:S05]  /*53f0*/  @P1 BRA `(.L_x_114) ;  /* 0x00000004004c1947 */ /* 0x001fea0003800000 */
[----:B------:R-:W0:Y:S01]  /*5400*/  S2R R12, SR_CTAID.X ;  /* 0x00000000000c7919 */ /* 0x000e220000002500 */
[----:B------:R-:W-:Y:S01]  /*5410*/  ULDC.64 UR4, c[0x0][0x628] ;  /* 0x00018a0000047ab9 */ /* 0x000fe20000000a00 */
[----:B------:R-:W1:Y:S01]  /*5420*/  LDC R13, c[0x0][0x144] ;  /* 0x00005100ff0d7b82 */ /* 0x000e620000000800 */
[----:B------:R-:W-:Y:S01]  /*5430*/  ISETP.NE.U32.AND P1, PT, RZ, UR4, PT ;  /* 0x00000004ff007c0c */ /* 0x000fe2000bf25070 */
[----:B------:R-:W2:Y:S01]  /*5440*/  S2R R11, SR_CTAID.Y ;  /* 0x00000000000b7919 */ /* 0x000ea20000002600 */
[----:B------:R-:W-:Y:S01]  /*5450*/  ULDC UR6, c[0x0][0x150] ;  /* 0x0000540000067ab9 */ /* 0x000fe20000000800 */
[----:B------:R-:W-:Y:S01]  /*5460*/  ULDC UR7, c[0x0][0x630] ;  /* 0x00018c0000077ab9 */ /* 0x000fe20000000800 */
[----:B------:R-:W-:Y:S01]  /*5470*/  ISETP.NE.AND.EX P1, PT, RZ, UR5, PT, P1 ;  /* 0x00000005ff007c0c */ /* 0x000fe2000bf25310 */
[----:B------:R-:W-:Y:S01]  /*5480*/  IMAD.MOV.U32 R4, RZ, RZ, R16 ;  /* 0x000000ffff047224 */ /* 0x000fe200078e0010 */
[----:B0-----:R-:W-:-:S05]  /*5490*/  I2FP.F32.U32 R5, R12 ;  /* 0x0000000c00057245 */ /* 0x001fca0000201000 */
[----:B------:R-:W-:Y:S01]  /*54a0*/  FMUL R14, R5, UR6 ;  /* 0x00000006050e7c20 */ /* 0x000fe20008400000 */
[----:B------:R-:W-:-:S05]  /*54b0*/  IMAD.MOV.U32 R5, RZ, RZ, R17 ;  /* 0x000000ffff057224 */ /* 0x000fca00078e0011 */
[----:B--2---:R-:W-:Y:S05]  /*54c0*/  @!P1 BRA `(.L_x_115) ;  /* 0x0000000000289947 */ /* 0x004fea0003800000 */
[----:B------:R-:W-:Y:S02]  /*54d0*/  ULDC UR6, c[0x0][0x634] ;  /* 0x00018d0000067ab9 */ /* 0x000fe40000000800 */
[----:B------:R-:W-:-:S05]  /*54e0*/  IADD3 R5, P1, R16, UR6, RZ ;  /* 0x0000000610057c10 */ /* 0x000fca000ff3e0ff */
[----:B------:R-:W-:-:S04]  /*54f0*/  IMAD.X R15, RZ, RZ, R17, P1 ;  /* 0x000000ffff0f7224 */ /* 0x000fc800008e0611 */
[----:B------:R-:W-:-:S04]  /*5500*/  IMAD.WIDE.U32 R6, R15, UR4, RZ ;  /* 0x000000040f067c25 */ /* 0x000fc8000f8e00ff */
[----:B------:R-:W-:-:S04]  /*5510*/  IMAD.WIDE.U32 R6, P1, R5, UR5, R6 ;  /* 0x0000000505067c25 */ /* 0x000fc8000f820006 */
[----:B------:R-:W-:-:S04]  /*5520*/  IMAD.WIDE.U32 R4, R5, UR4, RZ ;  /* 0x0000000405047c25 */ /* 0x000fc8000f8e00ff */
[----:B------:R-:W-:Y:S01]  /*5530*/  IMAD.MOV.U32 R4, RZ, RZ, R7 ;  /* 0x000000ffff047224 */ /* 0x000fe200078e0007 */
[----:B------:R-:W-:Y:S01]  /*5540*/  IADD3 RZ, P3, R5, R6, RZ ;  /* 0x0000000605ff7210 */ /* 0x000fe20007f7e0ff */
[----:B------:R-:W-:-:S04]  /*5550*/  IMAD.X R5, RZ, RZ, RZ, P1 ;  /* 0x000000ffff057224 */ /* 0x000fc800008e06ff */
[----:B------:R-:W-:-:S08]  /*5560*/  IMAD.WIDE.U32.X R4, R15, UR5, R4, P3 ;  /* 0x000000050f047c25 */ /* 0x000fd000098e0404 */
.L_x_115:
[--C-:B------:R-:W-:Y:S01]  /*5570*/  SHF.R.U64 R19, R4, UR7, R5.reuse ;  /* 0x0000000704137c19 */ /* 0x100fe20008001205 */
[----:B------:R-:W0:Y:S01]  /*5580*/  F2I.U32.TRUNC.NTZ R14, R14 ;  /* 0x0000000e000e7305 */ /* 0x000e22000020f000 */
[----:B------:R-:W-:Y:S01]  /*5590*/  SHF.R.U32.HI R4, RZ, UR7, R5 ;  /* 0x00000007ff047c19 */ /* 0x000fe20008011605 */
[----:B------:R-:W-:Y:S01]  /*55a0*/  ULDC.64 UR4, c[0x0][0x620] ;  /* 0x0001880000047ab9 */ /* 0x000fe20000000a00 */
[----:B------:R-:W-:Y:S01]  /*55b0*/  IADD3 R7, P1, RZ, -R19, RZ ;  /* 0x80000013ff077210 */ /* 0x000fe20007f3e0ff */
[----:B------:R-:W-:Y:S01]  /*55c0*/  ULDC.64 UR6, c[0x0][0x640] ;  /* 0x0001900000067ab9 */ /* 0x000fe20000000a00 */
[----:B------:R-:W2:Y:S03]  /*55d0*/  LDC R18, c[0x0][0x148] ;  /* 0x00005200ff127b82 */ /* 0x000ea60000000800 */
[----:B------:R-:W-:Y:S01]  /*55e0*/  IMAD.X R4, RZ, RZ, ~R4, P1 ;  /* 0x000000ffff047224 */ /* 0x000fe200008e0e04 */
[----:B------:R-:W-:-:S03]  /*55f0*/  ISETP.NE.U32.AND P1, PT, RZ, UR6, PT ;  /* 0x00000006ff007c0c */ /* 0x000fc6000bf25070 */
[----:B------:R-:W-:Y:S01]  /*5600*/  IMAD R6, R4, UR4, RZ ;  /* 0x0000000404067c24 */ /* 0x000fe2000f8e02ff */
[----:B------:R-:W-:Y:S01]  /*5610*/  ISETP.NE.AND.EX P1, PT, RZ, UR7, PT, P1 ;  /* 0x00000007ff007c0c */ /* 0x000fe2000bf25310 */
[----:B------:R-:W-:Y:S01]  /*5620*/  IMAD.WIDE.U32 R4, R7, UR4, R16 ;  /* 0x0000000407047c25 */ /* 0x000fe2000f8e0010 */
[----:B------:R-:W-:-:S03]  /*5630*/  ULDC UR4, c[0x0][0x618] ;  /* 0x0001860000047ab9 */ /* 0x000fc60000000800 */
[----:B------:R-:W-:Y:S01]  /*5640*/  IMAD R7, R7, UR5, R6 ;  /* 0x0000000507077c24 */ /* 0x000fe2000f8e0206 */
[----:B------:R-:W-:Y:S01]  /*5650*/  ULDC UR5, c[0x0][0x154] ;  /* 0x0000550000057ab9 */ /* 0x000fe20000000800 */
[----:B0-----:R-:W-:Y:S02]  /*5660*/  IMAD.MOV R6, RZ, RZ, -R14 ;  /* 0x000000ffff067224 */ /* 0x001fe400078e0a0e */
[----:B------:R-:W-:Y:S02]  /*5670*/  IMAD.IADD R5, R5, 0x1, R7 ;  /* 0x0000000105057824 */ /* 0x000fe400078e0207 */
[----:B-1----:R-:W-:Y:S01]  /*5680*/  IMAD R12, R13, R6, R12 ;  /* 0x000000060d0c7224 */ /* 0x002fe200078e020c */
[----:B------:R-:W-:Y:S02]  /*5690*/  I2FP.F32.U32 R6, R11 ;  /* 0x0000000b00067245 */ /* 0x000fe40000201000 */
[--C-:B------:R-:W-:Y:S02]  /*56a0*/  SHF.R.U64 R13, R4, UR4, R5.reuse ;  /* 0x00000004040d7c19 */ /* 0x100fe40008001205 */
[----:B------:R-:W-:Y:S01]  /*56b0*/  SHF.R.U32.HI R4, RZ, UR4, R5 ;  /* 0x00000004ff047c19 */ /* 0x000fe20008011605 */
[----:B------:R-:W-:Y:S01]  /*56c0*/  FMUL R6, R6, UR5 ;  /* 0x0000000506067c20 */ /* 0x000fe20008400000 */
[----:B------:R-:W-:-:S02]  /*56d0*/  ULDC UR4, c[0x0][0x608] ;  /* 0x0001820000047ab9 */ /* 0x000fc40000000800 */
[--C-:B------:R-:W-:Y:S01]  /*56e0*/  SHF.R.U64 R15, R13, UR4, R4.reuse ;  /* 0x000000040d0f7c19 */ /* 0x100fe20008001204 */
[----:B------:R0:W1:Y:S01]  /*56f0*/  F2I.U32.TRUNC.NTZ R20, R6 ;  /* 0x0000000600147305 */ /* 0x000062000020f000 */
[----:B------:R-:W-:Y:S01]  /*5700*/  SHF.R.U32.HI R4, RZ, UR4, R4 ;  /* 0x00000004ff047c19 */ /* 0x000fe20008011604 */
[----:B------:R-:W-:-:S03]  /*5710*/  ULDC UR4, c[0x0][0x658] ;  /* 0x0001960000047ab9 */ /* 0x000fc60000000800 */
[--C-:B------:R-:W-:Y:S02]  /*5720*/  SHF.R.U64 R14, R15, UR4, R4.reuse ;  /* 0x000000040f0e7c19 */ /* 0x100fe40008001204 */
[----:B------:R-:W-:-:S03]  /*5730*/  SHF.R.U32.HI R21, RZ, UR4, R4 ;  /* 0x00000004ff157c19 */ /* 0x000fc60008011604 */
[----:B------:R-:W-:Y:S02]  /*5740*/  IMAD.MOV.U32 R4, RZ, RZ, R14 ;  /* 0x000000ffff047224 */ /* 0x000fe400078e000e */
[----:B------:R-:W-:Y:S01]  /*5750*/  IMAD.MOV.U32 R5, RZ, RZ, R21 ;  /* 0x000000ffff057224 */ /* 0x000fe200078e0015 */
[----:B0-----:R-:W-:Y:S06]  /*5760*/  @!P1 BRA `(.L_x_116) ;  /* 0x0000000000289947 */ /* 0x001fec0003800000 */
        /* <DEDUP_REMOVED lines=10> */
.L_x_116:
[----:B------:R-:W-:Y:S01]  /*5810*/  ISETP.NE.AND P1, PT, R2, 0x1, PT ;  /* 0x000000010200780c */ /* 0x000fe20003f25270 */
[----:B------:R-:W-:Y:S01]  /*5820*/  ULDC UR4, c[0x0][0x648] ;  /* 0x0001920000047ab9 */ /* 0x000fe20000000800 */
[----:B------:R-:W-:Y:S01]  /*5830*/  LOP3.LUT R15, R15, UR21, RZ, 0xc0, !PT ;  /* 0x000000150f0f7c12 */ /* 0x000fe2000f8ec0ff */
[----:B-1----:R-:W-:Y:S01]  /*5840*/  IMAD.MOV R20, RZ, RZ, -R20 ;  /* 0x000000ffff147224 */ /* 0x002fe200078e0a14 */
[----:B------:R-:W-:Y:S01]  /*5850*/  SHF.R.U64 R4, R4, UR4, R5 ;  /* 0x0000000404047c19 */ /* 0x000fe20008001205 */
[----:B------:R-:W-:Y:S01]  /*5860*/  ULDC UR4, c[0x0][0x638] ;  /* 0x00018e0000047ab9 */ /* 0x000fe20000000800 */
[----:B------:R-:W-:Y:S01]  /*5870*/  LOP3.LUT R13, R13, UR14, RZ, 0xc0, !PT ;  /* 0x0000000e0d0d7c12 */ /* 0x000fe2000f8ec0ff */
[----:B------:R-:W-:Y:S02]  /*5880*/  ULDC UR5, c[0x0][0x610] ;  /* 0x0001840000057ab9 */ /* 0x000fe40000000800 */
[----:B------:R-:W-:Y:S02]  /*5890*/  IMAD.MOV R5, RZ, RZ, -R4 ;  /* 0x000000ffff057224 */ /* 0x000fe400078e0a04 */
[----:B------:R-:W-:-:S02]  /*58a0*/  IMAD R15, R4, UR13, R15 ;  /* 0x0000000d040f7c24 */ /* 0x000fc4000f8e020f */
[----:B--2---:R-:W-:Y:S02]  /*58b0*/  @P1 IMAD R12, R18, R20, R11 ;  /* 0x00000014120c1224 */ /* 0x004fe400078e020b */
[----:B------:R-:W-:Y:S01]  /*58c0*/  IMAD R14, R5, UR4, R14 ;  /* 0x00000004050e7c24 */ /* 0x000fe2000f8e020e */
[----:B------:R-:W-:Y:S01]  /*58d0*/  ULDC UR4, c[0x0][0x600] ;  /* 0x0001800000047ab9 */ /* 0x000fe20000000800 */
[----:B------:R-:W-:Y:S02]  /*58e0*/  IMAD R12, R15, UR5, R12 ;  /* 0x000000050f0c7c24 */ /* 0x000fe4000f8e020c */
[----:B------:R-:W-:Y:S02]  /*58f0*/  IMAD R5, R14, UR4, R13 ;  /* 0x000000040e057c24 */ /* 0x000fe4000f8e020d */
[----:B------:R-:W-:-:S03]  /*5900*/  IMAD.MOV.U32 R4, RZ, RZ, 0x1 ;  /* 0x00000001ff047424 */ /* 0x000fc600078e00ff */
[----:B------:R-:W-:Y:S02]  /*5910*/  SEL R18, R5, R12, !P1 ;  /* 0x0000000c05127207 */ /* 0x000fe40004800000 */
[----:B------:R-:W-:-:S07]  /*5920*/  SEL R22, R12, R5, !P1 ;  /* 0x000000050c167207 */ /* 0x000fce0004800000 */
.L_x_114:
[----:B------:R-:W-:Y:S05]  /*5930*/  BSYNC B1 ;  /* 0x0000000000017941 */ /* 0x000fea0003800000 */
.L_x_113:
[----:B------:R-:W-:-:S13]  /*5940*/  LOP3.LUT P1, RZ, R4, 0xff, RZ, 0xc0, !PT ;  /* 0x000000ff04ff7812 */ /* 0x000fda000782c0ff */
[----:B------:R-:W-:Y:S05]  /*5950*/  @P1 BRA `(.L_x_117) ;  /* 0xfffffff000f01947 */ /* 0x000fea000383ffff */
[----:B------:R-:W-:Y:S05]  /*5960*/  BSYNC B0 ;  /* 0x0000000000007941 */ /* 0x000fea0003800000 */
.L_x_105:
[----:B------:R-:W-:-:S03]  /*5970*/  UMOV UR4, 0xffffffff ;  /* 0xffffffff00047882 */ /* 0x000fc60000000000 */
[----:B------:R-:W-:Y:S05]  /*5980*/  BRA.DIV UR4, `(.L_x_118) ;  /* 0x0000000604b47947 */ /* 0x000fea000b800000 */
[----:B------:R-:W-:-:S13]  /*5990*/  ELECT P6, URZ, PT ;  /* 0x00000000003f782f */ /* 0x000fda00038c0000 */
.L_x_137:
[----:B------:R-:W-:Y:S04]  /*59a0*/  BSSY B0, `(.L_x_119) ;  /* 0x0000046000007945 */ /* 0x000fe80003800000 */
[----:B------:R-:W-:Y:S05]  /*59b0*/  @!P6 BRA `(.L_x_120) ;  /* 0x000000040010e947 */ /* 0x000fea0003800000 */
[----:B------:R-:W-:-:S04]  /*59c0*/  LOP3.LUT R23, R23, 0x2, RZ, 0xfc, !PT ;  /* 0x0000000217177812 */ /* 0x000fc800078efcff */
[----:B------:R-:W-:-:S13]  /*59d0*/  ISETP.NE.AND P0, PT, R23, 0x3, PT ;  /* 0x000000031700780c */ /* 0x000fda0003f05270 */
[----:B------:R-:W-:Y:S05]  /*59e0*/  @!P0 BRA `(.L_x_121) ;  /* 0x0000000000048947 */ /* 0x000fea0003800000 */
[----:B------:R-:W-:Y:S01]  /*59f0*/  BPT.TRAP 0x1 ;  /* 0x000000040000795c */ /* 0x000fe20000300000 */
.L_x_121:
[----:B------:R-:W0:Y:S01]  /*5a00*/  S2R R5, SR_CgaCtaId ;  /* 0x0000000000057919 */ /* 0x000e220000008800 */
[----:B------:R-:W-:Y:S02]  /*5a10*/  MOV R0, 0x400 ;  /* 0x0000040000007802 */ /* 0x000fe40000000f00 */
[----:B------:R-:W-:Y:S02]  /*5a20*/  SHF.L.U32 R2, R3, 0x1f, RZ ;  /* 0x0000001f03027819 */ /* 0x000fe400000006ff */
[----:B0-----:R-:W-:-:S05]  /*5a30*/  LEA R5, R5, R0, 0x18 ;  /* 0x0000000005057211 */ /* 0x001fca00078ec0ff */
[----:B------:R-:W-:-:S04]  /*5a40*/  VIADD R5, R5, 0x38 ;  /* 0x0000003805057836 */ /* 0x000fc80000000000 */
[C---:B------:R-:W-:Y:S02]  /*5a50*/  IMAD R7, R8.reuse, 0x8, R5 ;  /* 0x0000000808077824 */ /* 0x040fe400078e0205 */
[----:B------:R-:W-:Y:S02]  /*5a60*/  VIADD R8, R8, 0x1 ;  /* 0x0000000108087836 */ /* 0x000fe40000000000 */
[----:B------:R-:W0:Y:S03]  /*5a70*/  SYNCS.PHASECHK.TRANS64.TRYWAIT P0, [R7+URZ], R2 ;  /* 0x00000002070075a7 */ /* 0x000e26000800017f */
[----:B------:R-:W-:-:S04]  /*5a80*/  ISETP.NE.AND P1, PT, R8, 0x7, PT ;  /* 0x000000070800780c */ /* 0x000fc80003f25270 */
[----:B------:R-:W-:Y:S02]  /*5a90*/  SEL R0, RZ, 0x1, P1 ;  /* 0x00000001ff007807 */ /* 0x000fe40000800000 */
[----:B------:R-:W-:Y:S02]  /*5aa0*/  SEL R8, R8, RZ, P1 ;  /* 0x000000ff08087207 */ /* 0x000fe40000800000 */
[----:B------:R-:W-:-:S03]  /*5ab0*/  LOP3.LUT R9, R3, R0, RZ, 0x3c, !PT ;  /* 0x0000000003097212 */ /* 0x000fc600078e3cff */
[----:B------:R-:W-:Y:S01]  /*5ac0*/  IMAD R6, R8, 0x8, R5 ;  /* 0x0000000808067824 */ /* 0x000fe200078e0205 */
[----:B------:R-:W-:Y:S01]  /*5ad0*/  SHF.L.U32 R3, R9, 0x1f, RZ ;  /* 0x0000001f09037819 */ /* 0x000fe200000006ff */
[----:B0-----:R-:W-:Y:S06]  /*5ae0*/  @!P0 BRA `(.L_x_122) ;  /* 0x00000004007c8947 */ /* 0x001fec0003800000 */
.L_x_138:
[----:B------:R-:W1:Y:S01]  /*5af0*/  SYNCS.PHASECHK.TRANS64.TRYWAIT P0, [R6+URZ], R3 ;  /* 0x00000003060075a7 */ /* 0x000e62000800017f */
[----:B------:R-:W-:-:S05]  /*5b00*/  VIADD R0, R8, 0x1 ;  /* 0x0000000108007836 */ /* 0x000fca0000000000 */
[----:B------:R-:W-:-:S04]  /*5b10*/  ISETP.NE.AND P1, PT, R0, 0x7, PT ;  /* 0x000000070000780c */ /* 0x000fc80003f25270 */
[----:B0-----:R-:W-:Y:S02]  /*5b20*/  SEL R2, RZ, 0x1, P1 ;  /* 0x00000001ff027807 */ /* 0x001fe40000800000 */
[----:B------:R-:W-:Y:S02]  /*5b30*/  SEL R0, R0, RZ, P1 ;  /* 0x000000ff00007207 */ /* 0x000fe40000800000 */
[----:B------:R-:W-:-:S03]  /*5b40*/  LOP3.LUT R9, R9, R2, RZ, 0x3c, !PT ;  /* 0x0000000209097212 */ /* 0x000fc600078e3cff */
[----:B------:R-:W-:Y:S01]  /*5b50*/  IMAD R7, R0, 0x8, R5 ;  /* 0x0000000800077824 */ /* 0x000fe200078e0205 */
[----:B------:R-:W-:Y:S01]  /*5b60*/  SHF.L.U32 R4, R9, 0x1f, RZ ;  /* 0x0000001f09047819 */ /* 0x000fe200000006ff */
[----:B-1----:R-:W-:Y:S06]  /*5b70*/  @!P0 BRA `(.L_x_123) ;  /* 0x00000004006c8947 */ /* 0x002fec0003800000 */
.L_x_139:
[----:B------:R-:W1:Y:S01]  /*5b80*/  SYNCS.PHASECHK.TRANS64.TRYWAIT P0, [R7+URZ], R4 ;  /* 0x00000004070075a7 */ /* 0x000e62000800017f */
[----:B------:R-:W-:-:S05]  /*5b90*/  VIADD R0, R0, 0x1 ;  /* 0x0000000100007836 */ /* 0x000fca0000000000 */
[----:B------:R-:W-:-:S04]  /*5ba0*/  ISETP.NE.AND P1, PT, R0, 0x7, PT ;  /* 0x000000070000780c */ /* 0x000fc80003f25270 */
[----:B------:R-:W-:Y:S02]  /*5bb0*/  SEL R2, RZ, 0x1, P1 ;  /* 0x00000001ff027807 */ /* 0x000fe40000800000 */
[----:B------:R-:W-:Y:S02]  /*5bc0*/  SEL R0, R0, RZ, P1 ;  /* 0x000000ff00007207 */ /* 0x000fe40000800000 */
[----:B------:R-:W-:-:S03]  /*5bd0*/  LOP3.LUT R9, R9, R2, RZ, 0x3c, !PT ;  /* 0x0000000209097212 */ /* 0x000fc600078e3cff */
[----:B0-----:R-:W-:Y:S01]  /*5be0*/  IMAD R6, R0, 0x8, R5 ;  /* 0x0000000800067824 */ /* 0x001fe200078e0205 */
[----:B------:R-:W-:Y:S01]  /*5bf0*/  SHF.L.U32 R3, R9, 0x1f, RZ ;  /* 0x0000001f09037819 */ /* 0x000fe200000006ff */
[----:B-1----:R-:W-:Y:S06]  /*5c00*/  @!P0 BRA `(.L_x_124) ;  /* 0x00000004005c8947 */ /* 0x002fec0003800000 */
.L_x_140:
        /* <DEDUP_REMOVED lines=9> */
.L_x_141:
        /* <DEDUP_REMOVED lines=9> */
.L_x_142:
[----:B------:R-:W1:Y:S01]  /*5d30*/  SYNCS.PHASECHK.TRANS64.TRYWAIT P0, [R6+URZ], R3 ;  /* 0x00000003060075a7 */ /* 0x000e62000800017f */
[----:B------:R-:W-:-:S05]  /*5d40*/  VIADD R0, R0, 0x1 ;  /* 0x0000000100007836 */ /* 0x000fca0000000000 */
[----:B------:R-:W-:-:S04]  /*5d50*/  ISETP.NE.AND P1, PT, R0, 0x7, PT ;  /* 0x000000070000780c */ /* 0x000fc80003f25270 */
[----:B------:R-:W-:Y:S02]  /*5d60*/  SEL R2, RZ, 0x1, P1 ;  /* 0x00000001ff027807 */ /* 0x000fe40000800000 */
[----:B------:R-:W-:Y:S02]  /*5d70*/  SEL R0, R0, RZ, P1 ;  /* 0x000000ff00007207 */ /* 0x000fe40000800000 */
[----:B------:R-:W-:Y:S01]  /*5d80*/  LOP3.LUT R2, R9, R2, RZ, 0x3c, !PT ;  /* 0x0000000209027212 */ /* 0x000fe200078e3cff */
[----:B-1----:R-:W-:Y:S06]  /*5d90*/  @!P0 BRA `(.L_x_127) ;  /* 0x0000000400348947 */ /* 0x002fec0003800000 */
.L_x_143:
[----:B------:R-:W-:Y:S01]  /*5da0*/  IMAD R5, R0, 0x8, R5 ;  /* 0x0000000800057824 */ /* 0x000fe200078e0205 */
[----:B------:R-:W-:-:S07]  /*5db0*/  SHF.L.U32 R0, R2, 0x1f, RZ ;  /* 0x0000001f02007819 */ /* 0x000fce00000006ff */
.L_x_128:
[----:B--2---:R2:W3:Y:S02]  /*5dc0*/  SYNCS.PHASECHK.TRANS64.TRYWAIT P0, [R5+URZ], R0 ;  /* 0x00000000050075a7 */ /* 0x0044e4000800017f */
[----:B---3--:R-:W-:Y:S05]  /*5dd0*/  @!P0 NANOSLEEP.SYNCS 0x989680 ;  /* 0x009896800000895d */ /* 0x008fea0003900000 */
[----:B------:R-:W3:Y:S02]  /*5de0*/  @!P0 SYNCS.PHASECHK.TRANS64 P0, [R5+URZ], R0 ;  /* 0x00000000050085a7 */ /* 0x000ee4000800007f */
[----:B---3--:R-:W-:Y:S05]  /*5df0*/  @!P0 BRA `(.L_x_128) ;  /* 0xfffffffc00f08947 */ /* 0x008fea000383ffff */
.L_x_120:
[----:B------:R-:W-:Y:S05]  /*5e00*/  BSYNC B0 ;  /* 0x0000000000007941 */ /* 0x000fea0003800000 */
.L_x_119:
[----:B------:R-:W-:Y:S05]  /*5e10*/  EXIT ;  /* 0x000000000000794d */ /* 0x000fea0003800000 */
.L_x_19:
[----:B0-----:R-:W-:-:S04]  /*5e20*/  IMAD.U32 R3, RZ, RZ, UR43 ;  /* 0x0000002bff037e24 */ /* 0x001fc8000f8e00ff */
[----:B------:R0:W1:Y:S03]  /*5e30*/  SYNCS.PHASECHK.TRANS64.TRYWAIT P0, [R3+URZ+-0x8], R0 ;  /* 0xfffff800030075a7 */ /* 0x000066000800017f */
[----:B-1----:R-:W-:Y:S05]  /*5e40*/  @!P0 NANOSLEEP.SYNCS 0x989680 ;  /* 0x009896800000895d */ /* 0x002fea0003900000 */
[----:B------:R-:W1:Y:S02]  /*5e50*/  @!P0 SYNCS.PHASECHK.TRANS64 P0, [R3+URZ+-0x8], R0 ;  /* 0xfffff800030085a7 */ /* 0x000e64000800007f */
[----:B-1----:R-:W-:Y:S05]  /*5e60*/  @!P0 BRA `(.L_x_19) ;  /* 0xfffffffc00ec8947 */ /* 0x002fea000383ffff */
[----:B------:R-:W-:Y:S05]  /*5e70*/  BRA `(.L_x_129) ;  /* 0xffffffb800947947 */ /* 0x000fea000383ffff */
.L_x_24:
[----:B-1----:R1:W2:Y:S02]  /*5e80*/  SYNCS.PHASECHK.TRANS64.TRYWAIT P1, [R3+URZ], R0 ;  /* 0x00000000030075a7 */ /* 0x0022a4000802017f */
[----:B--2---:R-:W-:Y:S05]  /*5e90*/  @!P1 NANOSLEEP.SYNCS 0x989680 ;  /* 0x009896800000995d */ /* 0x004fea0003900000 */
[----:B------:R-:W2:Y:S02]  /*5ea0*/  @!P1 SYNCS.PHASECHK.TRANS64 P1, [R3+URZ], R0 ;  /* 0x00000000030095a7 */ /* 0x000ea4000802007f */
[----:B--2---:R-:W-:Y:S05]  /*5eb0*/  @!P1 BRA `(.L_x_24) ;  /* 0xfffffffc00f09947 */ /* 0x004fea000383ffff */
[----:B------:R-:W-:Y:S05]  /*5ec0*/  BRA `(.L_x_23) ;  /* 0xffffffbc00007947 */ /* 0x000fea000383ffff */
.L_x_29:
[----:B-1----:R-:W-:-:S04]  /*5ed0*/  IMAD.U32 R5, RZ, RZ, UR4 ;  /* 0x00000004ff057e24 */ /* 0x002fc8000f8e00ff */
[----:B------:R1:W2:Y:S03]  /*5ee0*/  SYNCS.PHASECHK.TRANS64.TRYWAIT P1, [R5+URZ], R4 ;  /* 0x00000004050075a7 */ /* 0x0002a6000802017f */
[----:B--2---:R-:W-:Y:S05]  /*5ef0*/  @!P1 NANOSLEEP.SYNCS 0x989680 ;  /* 0x009896800000995d */ /* 0x004fea0003900000 */
[----:B------:R-:W2:Y:S02]  /*5f00*/  @!P1 SYNCS.PHASECHK.TRANS64 P1, [R5+URZ], R4 ;  /* 0x00000004050095a7 */ /* 0x000ea4000802007f */
[----:B--2---:R-:W-:Y:S05]  /*5f10*/  @!P1 BRA `(.L_x_29) ;  /* 0xfffffffc00ec9947 */ /* 0x004fea000383ffff */
[----:B------:R-:W-:Y:S05]  /*5f20*/  BRA `(.L_x_28) ;  /* 0xffffffc000287947 */ /* 0x000fea000383ffff */
.L_x_37:
[----:B0-----:R-:W-:-:S04]  /*5f30*/  IMAD.U32 R3, RZ, RZ, UR43 ;  /* 0x0000002bff037e24 */ /* 0x001fc8000f8e00ff */
[----:B------:R0:W1:Y:S03]  /*5f40*/  SYNCS.PHASECHK.TRANS64.TRYWAIT P0, [R3+URZ+0x8], R0 ;  /* 0x00000800030075a7 */ /* 0x000066000800017f */
[----:B-1----:R-:W-:Y:S05]  /*5f50*/  @!P0 NANOSLEEP.SYNCS 0x989680 ;  /* 0x009896800000895d */ /* 0x002fea0003900000 */
[----:B------:R-:W1:Y:S02]  /*5f60*/  @!P0 SYNCS.PHASECHK.TRANS64 P0, [R3+URZ+0x8], R0 ;  /* 0x00000800030085a7 */ /* 0x000e64000800007f */
[----:B-1----:R-:W-:Y:S05]  /*5f70*/  @!P0 BRA `(.L_x_37) ;  /* 0xfffffffc00ec8947 */ /* 0x002fea000383ffff */
[----:B------:R-:W-:Y:S05]  /*5f80*/  BRA `(.L_x_130) ;  /* 0xffffffc400ec7947 */ /* 0x000fea000383ffff */
.L_x_106:
[----:B------:R-:W-:Y:S01]  /*5f90*/  BSSY B1, `(.L_x_131) ;  /* 0x0000006000017945 */ /* 0x000fe20003800000 */
[----:B------:R-:W-:-:S07]  /*5fa0*/  IMAD.MOV.U32 R15, RZ, RZ, -0x1 ;  /* 0xffffffffff0f7424 */ /* 0x000fce00078e00ff */
[----:B-----5:R-:W-:Y:S05]  /*5fb0*/  WARPSYNC.COLLECTIVE R15, `(.L_x_132) ;  /* 0x000000000f0c7348 */ /* 0x020fea0003c00000 */
[----:B------:R-:W-:Y:S02]  /*5fc0*/  ELECT P6, UR62, PT ;  /* 0x00000000003e782f */ /* 0x000fe400038c0000 */
[----:B------:R-:W-:Y:S01]  /*5fd0*/  MOV R14, UR62 ;  /* 0x0000003e000e7c02 */ /* 0x000fe20008000f00 */
[----:B-----5:R-:W-:Y:S10]  /*5fe0*/  ENDCOLLECTIVE ;  /* 0x000000000000791b */ /* 0x020ff40003800000 */
.L_x_132:
[----:B------:R-:W-:Y:S05]  /*5ff0*/  BSYNC B1 ;  /* 0x0000000000017941 */ /* 0x000fea0003800000 */
.L_x_131:
[----:B------:R-:W-:Y:S05]  /*6000*/  BRA `(.L_x_133) ;  /* 0xffffffec00507947 */ /* 0x000fea000383ffff */
.L_x_109:
[----:B-1----:R1:W2:Y:S02]  /*6010*/  SYNCS.PHASECHK.TRANS64.TRYWAIT P1, [R11+URZ+0x38], R6 ;  /* 0x000038060b0075a7 */ /* 0x0022a4000802017f */
[----:B--2---:R-:W-:Y:S05]  /*6020*/  @!P1 NANOSLEEP.SYNCS 0x989680 ;  /* 0x009896800000995d */ /* 0x004fea0003900000 */
[----:B------:R-:W2:Y:S02]  /*6030*/  @!P1 SYNCS.PHASECHK.TRANS64 P1, [R11+URZ+0x38], R6 ;  /* 0x000038060b0095a7 */ /* 0x000ea4000802007f */
[----:B--2---:R-:W-:Y:S05]  /*6040*/  @!P1 BRA `(.L_x_109) ;  /* 0xfffffffc00f09947 */ /* 0x004fea000383ffff */
[----:B------:R-:W-:Y:S05]  /*6050*/  BRA `(.L_x_134) ;  /* 0xffffffec00887947 */ /* 0x000fea000383ffff */
.L_x_118:
[----:B------:R-:W-:Y:S01]  /*6060*/  BSSY B0, `(.L_x_135) ;  /* 0x0000006000007945 */ /* 0x000fe20003800000 */
[----:B------:R-:W-:-:S07]  /*6070*/  IMAD.MOV.U32 R15, RZ, RZ, -0x1 ;  /* 0xffffffffff0f7424 */ /* 0x000fce00078e00ff */
[----:B-----5:R-:W-:Y:S05]  /*6080*/  WARPSYNC.COLLECTIVE R15, `(.L_x_136) ;  /* 0x000000000f0c7348 */ /* 0x020fea0003c00000 */
[----:B------:R-:W-:Y:S02]  /*6090*/  ELECT P6, UR62, PT ;  /* 0x00000000003e782f */ /* 0x000fe400038c0000 */
[----:B------:R-:W-:Y:S01]  /*60a0*/  MOV R14, UR62 ;  /* 0x0000003e000e7c02 */ /* 0x000fe20008000f00 */
[----:B-----5:R-:W-:Y:S10]  /*60b0*/  ENDCOLLECTIVE ;  /* 0x000000000000791b */ /* 0x020ff40003800000 */
.L_x_136:
[----:B------:R-:W-:Y:S05]  /*60c0*/  BSYNC B0 ;  /* 0x0000000000007941 */ /* 0x000fea0003800000 */
.L_x_135:
[----:B------:R-:W-:Y:S05]  /*60d0*/  BRA `(.L_x_137) ;  /* 0xfffffff800307947 */ /* 0x000fea000383ffff */
.L_x_122:
[----:B0-----:R0:W1:Y:S02]  /*60e0*/  SYNCS.PHASECHK.TRANS64.TRYWAIT P0, [R7+URZ], R2 ;  /* 0x00000002070075a7 */ /* 0x001064000800017f */
[----:B-1----:R-:W-:Y:S05]  /*60f0*/  @!P0 NANOSLEEP.SYNCS 0x989680 ;  /* 0x009896800000895d */ /* 0x002fea0003900000 */
[----:B------:R-:W1:Y:S02]  /*6100*/  @!P0 SYNCS.PHASECHK.TRANS64 P0, [R7+URZ], R2 ;  /* 0x00000002070085a7 */ /* 0x000e64000800007f */
[----:B-1----:R-:W-:Y:S05]  /*6110*/  @!P0 BRA `(.L_x_122) ;  /* 0xfffffffc00f08947 */ /* 0x002fea000383ffff */
[----:B------:R-:W-:Y:S05]  /*6120*/  BRA `(.L_x_138) ;  /* 0xfffffff800707947 */ /* 0x000fea000383ffff */
.L_x_123:
[----:B0-----:R0:W1:Y:S02]  /*6130*/  SYNCS.PHASECHK.TRANS64.TRYWAIT P0, [R6+URZ], R3 ;  /* 0x00000003060075a7 */ /* 0x001064000800017f */
[----:B-1----:R-:W-:Y:S05]  /*6140*/  @!P0 NANOSLEEP.SYNCS 0x989680 ;  /* 0x009896800000895d */ /* 0x002fea0003900000 */
[----:B------:R-:W1:Y:S02]  /*6150*/  @!P0 SYNCS.PHASECHK.TRANS64 P0, [R6+URZ], R3 ;  /* 0x00000003060085a7 */ /* 0x000e64000800007f */
[----:B-1----:R-:W-:Y:S05]  /*6160*/  @!P0 BRA `(.L_x_123) ;  /* 0xfffffffc00f08947 */ /* 0x002fea000383ffff */
[----:B------:R-:W-:Y:S05]  /*6170*/  BRA `(.L_x_139) ;  /* 0xfffffff800807947 */ /* 0x000fea000383ffff */
.L_x_124:
[----:B0-----:R0:W1:Y:S02]  /*6180*/  SYNCS.PHASECHK.TRANS64.TRYWAIT P0, [R7+URZ], R4 ;  /* 0x00000004070075a7 */ /* 0x001064000800017f */
[----:B-1----:R-:W-:Y:S05]  /*6190*/  @!P0 NANOSLEEP.SYNCS 0x989680 ;  /* 0x009896800000895d */ /* 0x002fea0003900000 */
[----:B------:R-:W1:Y:S02]  /*61a0*/  @!P0 SYNCS.PHASECHK.TRANS64 P0, [R7+URZ], R4 ;  /* 0x00000004070085a7 */ /* 0x000e64000800007f */
[----:B-1----:R-:W-:Y:S05]  /*61b0*/  @!P0 BRA `(.L_x_124) ;  /* 0xfffffffc00f08947 */ /* 0x002fea000383ffff */
[----:B------:R-:W-:Y:S05]  /*61c0*/  BRA `(.L_x_140) ;  /* 0xfffffff800907947 */ /* 0x000fea000383ffff */
.L_x_125:
[----:B0-----:R0:W1:Y:S02]  /*61d0*/  SYNCS.PHASECHK.TRANS64.TRYWAIT P0, [R6+URZ], R3 ;  /* 0x00000003060075a7 */ /* 0x001064000800017f */
[----:B-1----:R-:W-:Y:S05]  /*61e0*/  @!P0 NANOSLEEP.SYNCS 0x989680 ;  /* 0x009896800000895d */ /* 0x002fea0003900000 */
[----:B------:R-:W1:Y:S02]  /*61f0*/  @!P0 SYNCS.PHASECHK.TRANS64 P0, [R6+URZ], R3 ;  /* 0x00000003060085a7 */ /* 0x000e64000800007f */
[----:B-1----:R-:W-:Y:S05]  /*6200*/  @!P0 BRA `(.L_x_125) ;  /* 0xfffffffc00f08947 */ /* 0x002fea000383ffff */
[----:B------:R-:W-:Y:S05]  /*6210*/  BRA `(.L_x_141) ;  /* 0xfffffff800a07947 */ /* 0x000fea000383ffff */
.L_x_126:
[----:B0-----:R0:W1:Y:S02]  /*6220*/  SYNCS.PHASECHK.TRANS64.TRYWAIT P0, [R7+URZ], R4 ;  /* 0x00000004070075a7 */ /* 0x001064000800017f */
[----:B-1----:R-:W-:Y:S05]  /*6230*/  @!P0 NANOSLEEP.SYNCS 0x989680 ;  /* 0x009896800000895d */ /* 0x002fea0003900000 */
[----:B------:R-:W1:Y:S02]  /*6240*/  @!P0 SYNCS.PHASECHK.TRANS64 P0, [R7+URZ], R4 ;  /* 0x00000004070085a7 */ /* 0x000e64000800007f */
[----:B-1----:R-:W-:Y:S05]  /*6250*/  @!P0 BRA `(.L_x_126) ;  /* 0xfffffffc00f08947 */ /* 0x002fea000383ffff */
[----:B------:R-:W-:Y:S05]  /*6260*/  BRA `(.L_x_142) ;  /* 0xfffffff800b07947 */ /* 0x000fea000383ffff */
.L_x_127:
[----:B-1----:R1:W2:Y:S02]  /*6270*/  SYNCS.PHASECHK.TRANS64.TRYWAIT P0, [R6+URZ], R3 ;  /* 0x00000003060075a7 */ /* 0x0022a4000800017f */
[----:B--2---:R-:W-:Y:S05]  /*6280*/  @!P0 NANOSLEEP.SYNCS 0x989680 ;  /* 0x009896800000895d */ /* 0x004fea0003900000 */
[----:B------:R-:W2:Y:S02]  /*6290*/  @!P0 SYNCS.PHASECHK.TRANS64 P0, [R6+URZ], R3 ;  /* 0x00000003060085a7 */ /* 0x000ea4000800007f */
[----:B--2---:R-:W-:Y:S05]  /*62a0*/  @!P0 BRA `(.L_x_127) ;  /* 0xfffffffc00f08947 */ /* 0x004fea000383ffff */
[----:B------:R-:W-:Y:S05]  /*62b0*/  BRA `(.L_x_143) ;  /* 0xfffffff800b87947 */ /* 0x000fea000383ffff */
.L_x_144:
[----:B------:R-:W-:-:S00]  /*62c0*/  BRA `(.L_x_144) ;  /* 0xfffffffc00fc7947 */ /* 0x000fc0000383ffff */
[----:B------:R-:W-:-:S00]  /*62d0*/  NOP ;  /* 0x0000000000007918 */ /* 0x000fc00000000000 */
        /* <DEDUP_REMOVED lines=10> */
.L_x_145:


//--------------------- .nv.global.init           --------------------------
	.section	.nv.global.init,"aw",@progbits
.nv.global.init:
	.type		$str$22,@object
	.size		$str$22,($str$23 - $str$22)
$str$22:
        /*0000*/ 	.byte	0x6b, 0x5f, 0x74, 0x69, 0x6c, 0x65, 0x5f, 0x63, 0x6f, 0x75, 0x6e, 0x74, 0x20, 0x3e, 0x3d, 0x20
        /*0010*/ 	.byte	0x31, 0x00
	.type		$str$23,@object
	.size		$str$23,(__unnamed_1 - $str$23)
$str$23:
        /*0012*/ 	.byte	0x2f, 0x74, 0x6d, 0x70, 0x2f, 0x63, 0x75, 0x74, 0x6c, 0x61, 0x73, 0x73, 0x5f, 0x73, 0x77, 0x65
        /*0022*/ 	.byte	0x65, 0x70, 0x5f, 0x73, 0x72, 0x63, 0x2f, 0x69, 0x6e, 0x63, 0x6c, 0x75, 0x64, 0x65, 0x2f, 0x63
        /*0032*/ 	.byte	0x75, 0x74, 0x6c, 0x61, 0x73, 0x73, 0x2f, 0x67, 0x65, 0x6d, 0x6d, 0x2f, 0x63, 0x6f, 0x6c, 0x6c
        /*0042*/ 	.byte	0x65, 0x63, 0x74, 0x69, 0x76, 0x65, 0x2f, 0x73, 0x6d, 0x39, 0x30, 0x5f, 0x6d, 0x6d, 0x61, 0x5f
        /*0052*/ 	.byte	0x74, 0x6d, 0x61, 0x5f, 0x67, 0x6d, 0x6d, 0x61, 0x5f, 0x73, 0x73, 0x5f, 0x77, 0x61, 0x72, 0x70
        /*0062*/ 	.byte	0x73, 0x70, 0x65, 0x63, 0x69, 0x61, 0x6c, 0x69, 0x7a, 0x65, 0x64, 0x2e, 0x68, 0x70, 0x70, 0x00
	.type		__unnamed_1,@object
	.size		__unnamed_1,(.L_0 - __unnamed_1)
__unnamed_1:
        /*0072*/ 	.byte	0x76, 0x6f, 0x69, 0x64, 0x20, 0x63, 0x75, 0x74, 0x6c, 0x61, 0x73, 0x73, 0x3a, 0x3a, 0x67, 0x65
        /* <DEDUP_REMOVED lines=176> */
.L_0:


//--------------------- .nv.shared._ZN7cutlass13device_kernelINS_4gemm6kernel13GemmUniversalIN4cute5tupleIJiiiiEEENS1_10collective13CollectiveMmaINS1_34MainloopSm90TmaGmmaWarpSpecializedILi7ENS5_IJNS4_1CILi4EEENSA_ILi2EEENSA_ILi1EEEEEENS1_32KernelTmaWarpSpecializedPingpongEEENS5_IJNSA_ILi64EEESH_SH_EEEfNS5_IJlSD_lEEEfSJ_NS4_8TiledMMAINS4_8MMA_AtomIJNS4_4SM904GMMA29MMA_64x64x8_F32TF32TF32_SS_TNILNSN_7ScaleInE1ELSP_1EEEEEENS4_6LayoutINS5_IJSD_SD_SD_EEENS5_IJNSA_ILi0EEESU_SU_EEEEENS5_IJNS4_10UnderscoreESX_SX_EEEEENS4_23SM90_TMA_LOAD_MULTICASTENS4_14ComposedLayoutINS4_7SwizzleILi3ELi4ELi3EEENS4_18smem_ptr_flag_bitsILi32EEENSS_INS5_IJNSA_ILi8EEENSA_ILi32EEEEEENS5_IJS17_SD_EEEEEEEvNS4_8identityES10_S1B_vS1C_EENS_8epilogue10collective6detail29Sm90TmaWarpSpecializedAdapterINS1F_15DefaultEpilogueIfSJ_SJ_NS1E_6thread17LinearCombinationIfLi1EffLNS1J_9ScaleType4KindE0ELNS_15FloatRoundStyleE2EfEENS1_15EpilogueDefaultEEEEEvvEEEEvNT_6ParamsE --------------------------
	.section	.nv.shared._ZN7cutlass13device_kernelINS_4gemm6kernel13GemmUniversalIN4cute5tupleIJiiiiEEENS1_10collective13CollectiveMmaINS1_34MainloopSm90TmaGmmaWarpSpecializedILi7ENS5_IJNS4_1CILi4EEENSA_ILi2EEENSA_ILi1EEEEEENS1_32KernelTmaWarpSpecializedPingpongEEENS5_IJNSA_ILi64EEESH_SH_EEEfNS5_IJlSD_lEEEfSJ_NS4_8TiledMMAINS4_8MMA_AtomIJNS4_4SM904GMMA29MMA_64x64x8_F32TF32TF32_SS_TNILNSN_7ScaleInE1ELSP_1EEEEEENS4_6LayoutINS5_IJSD_SD_SD_EEENS5_IJNSA_ILi0EEESU_SU_EEEEENS5_IJNS4_10UnderscoreESX_SX_EEEEENS4_23SM90_TMA_LOAD_MULTICASTENS4_14ComposedLayoutINS4_7SwizzleILi3ELi4ELi3EEENS4_18smem_ptr_flag_bitsILi32EEENSS_INS5_IJNSA_ILi8EEENSA_ILi32EEEEEENS5_IJS17_SD_EEEEEEEvNS4_8identityES10_S1B_vS1C_EENS_8epilogue10collective6detail29Sm90TmaWarpSpecializedAdapterINS1F_15DefaultEpilogueIfSJ_SJ_NS1E_6thread17LinearCombinationIfLi1EffLNS1J_9ScaleType4KindE0ELNS_15FloatRoundStyleE2EfEENS1_15EpilogueDefaultEEEEEvvEEEEvNT_6ParamsE,"aw",@nobits
	.sectionflags	@""
	.align	16
	.zero		1024


//--------------------- .nv.shared.reserved.0     --------------------------
	.section	.nv.shared.reserved.0,"aw",@nobits
	.weak		__nv_reservedSMEM_offset_0_alias
	.size		__nv_reservedSMEM_offset_0_alias, 0, 0
	.other		__nv_reservedSMEM_offset_0_alias,@"STO_CUDA_RESERVED_SHARED STV_DEFAULT"
__nv_reservedSMEM_offset_0_alias:
	.zero		0


//--------------------- .nv.global                --------------------------
	.section	.nv.global,"aw",@nobits
.nv.global:
	.type		_ZN40_INTERNAL_15eaa6dd_4_k_cu_cf9aedfd_298844cute1_E,@object
	.size		_ZN40_INTERNAL_15eaa6dd_4_k_cu_cf9aedfd_298844cute1_E,(_ZN40_INTERNAL_15eaa6dd_4_k_cu_cf9aedfd_298844cuda3std3__45__cpo6cbeginE - _ZN40_INTERNAL_15eaa6dd_4_k_cu_cf9aedfd_298844cute1_E)
_ZN40_INTERNAL_15eaa6dd_4_k_cu_cf9aedfd_298844cute1_E:
	.zero		1
	.type		_ZN40_INTERNAL_15eaa6dd_4_k_cu_cf9aedfd_298844cuda3std3__45__cpo6cbeginE,@object
	.size		_ZN40_INTERNAL_15eaa6dd_4_k_cu_cf9aedfd_298844cuda3std3__45__cpo6cbeginE,(_ZN40_INTERNAL_15eaa6dd_4_k_cu_cf9aedfd_298844cuda3std3__48in_placeE - _ZN40_INTERNAL_15eaa6dd_4_k_cu_cf9aedfd_298844cuda3std3__45__cpo6cbeginE)
_ZN40_INTERNAL_15eaa6dd_4_k_cu_cf9aedfd_298844cuda3std3__45__cpo6cbeginE:
	.zero		1
	.type		_ZN40_INTERNAL_15eaa6dd_4_k_cu_cf9aedfd_298844cuda3std3__48in_placeE,@object
	.size		_ZN40_INTERNAL_15eaa6dd_4_k_cu_cf9aedfd_298844cuda3std3__48in_placeE,(_ZN40_INTERNAL_15eaa6dd_4_k_cu_cf9aedfd_298844cuda3std6ranges3__45__cpo9iter_moveE - _ZN40_INTERNAL_15eaa6dd_4_k_cu_cf9aedfd_298844cuda3std3__48in_placeE)
_ZN40_INTERNAL_15eaa6dd_4_k_cu_cf9aedfd_298844cuda3std3__48in_placeE:
	.zero		1
	.type		_ZN40_INTERNAL_15eaa6dd_4_k_cu_cf9aedfd_298844cuda3std6ranges3__45__cpo9iter_moveE,@object
	.size		_ZN40_INTERNAL_15eaa6dd_4_k_cu_cf9aedfd_298844cuda3std6ranges3__45__cpo9iter_moveE,(_ZN40_INTERNAL_15eaa6dd_4_k_cu_cf9aedfd_298844cuda3std3__45__cpo5beginE - _ZN40_INTERNAL_15eaa6dd_4_k_cu_cf9aedfd_298844cuda3std6ranges3__45__cpo9iter_moveE)
_ZN40_INTERNAL_15eaa6dd_4_k_cu_cf9aedfd_298844cuda3std6ranges3__45__cpo9iter_moveE:
	.zero		1
	.type		_ZN40_INTERNAL_15eaa6dd_4_k_cu_cf9aedfd_298844cuda3std3__45__cpo5beginE,@object
	.size		_ZN40_INTERNAL_15eaa6dd_4_k_cu_cf9aedfd_298844cuda3std3__45__cpo5beginE,(_ZN40_INTERNAL_15eaa6dd_4_k_cu_cf9aedfd_298844cuda3std3__442_GLOBAL__N__15eaa6dd_4_k_cu_cf9aedfd_298846ignoreE - _ZN40_INTERNAL_15eaa6dd_4_k_cu_cf9aedfd_298844cuda3std3__45__cpo5beginE)
_ZN40_INTERNAL_15eaa6dd_4_k_cu_cf9aedfd_298844cuda3std3__45__cpo5beginE:
	.zero		1
	.type		_ZN40_INTERNAL_15eaa6dd_4_k_cu_cf9aedfd_298844cuda3std3__442_GLOBAL__N__15eaa6dd_4_k_cu_cf9aedfd_298846ignoreE,@object
	.size		_ZN40_INTERNAL_15eaa6dd_4_k_cu_cf9aedfd_298844cuda3std3__442_GLOBAL__N__15eaa6dd_4_k_cu_cf9aedfd_298846ignoreE,(_ZN40_INTERNAL_15eaa6dd_4_k_cu_cf9aedfd_298844cute7productE - _ZN40_INTERNAL_15eaa6dd_4_k_cu_cf9aedfd_298844cuda3std3__442_GLOBAL__N__15eaa6dd_4_k_cu_cf9aedfd_298846ignoreE)
_ZN40_INTERNAL_15eaa6dd_4_k_cu_cf9aedfd_298844cuda3std3__442_GLOBAL__N__15eaa6dd_4_k_cu_cf9aedfd_298846ignoreE:
	.zero		1
	.type		_ZN40_INTERNAL_15eaa6dd_4_k_cu_cf9aedfd_298844cute7productE,@object
	.size		_ZN40_INTERNAL_15eaa6dd_4_k_cu_cf9aedfd_298844cute7productE,(_ZN40_INTERNAL_15eaa6dd_4_k_cu_cf9aedfd_298844cuda3std3__45__cpo3endE - _ZN40_INTERNAL_15eaa6dd_4_k_cu_cf9aedfd_298844cute7productE)
_ZN40_INTERNAL_15eaa6dd_4_k_cu_cf9aedfd_298844cute7productE:
	.zero		1
	.type		_ZN40_INTERNAL_15eaa6dd_4_k_cu_cf9aedfd_298844cuda3std3__45__cpo3endE,@object
	.size		_ZN40_INTERNAL_15eaa6dd_4_k_cu_cf9aedfd_298844cuda3std3__45__cpo3endE,(_ZN40_INTERNAL_15eaa6dd_4_k_cu_cf9aedfd_298844cuda3std3__419piecewise_constructE - _ZN40_INTERNAL_15eaa6dd_4_k_cu_cf9aedfd_298844cuda3std3__45__cpo3endE)
_ZN40_INTERNAL_15eaa6dd_4_k_cu_cf9aedfd_298844cuda3std3__45__cpo3endE:
	.zero		1
	.type		_ZN40_INTERNAL_15eaa6dd_4_k_cu_cf9aedfd_298844cuda3std3__419piecewise_constructE,@object
	.size		_ZN40_INTERNAL_15eaa6dd_4_k_cu_cf9aedfd_298844cuda3std3__419piecewise_constructE,(_ZN40_INTERNAL_15eaa6dd_4_k_cu_cf9aedfd_298844cuda3std3__45__cpo4cendE - _ZN40_INTERNAL_15eaa6dd_4_k_cu_cf9aedfd_298844cuda3std3__419piecewise_constructE)
_ZN40_INTERNAL_15eaa6dd_4_k_cu_cf9aedfd_298844cuda3std3__419piecewise_constructE:
	.zero		1
	.type		_ZN40_INTERNAL_15eaa6dd_4_k_cu_cf9aedfd_298844cuda3std3__45__cpo4cendE,@object
	.size		_ZN40_INTERNAL_15eaa6dd_4_k_cu_cf9aedfd_298844cuda3std3__45__cpo4cendE,(_ZN40_INTERNAL_15eaa6dd_4_k_cu_cf9aedfd_298844cuda3std6ranges3__45__cpo4swapE - _ZN40_INTERNAL_15eaa6dd_4_k_cu_cf9aedfd_298844cuda3std3__45__cpo4cendE)
_ZN40_INTERNAL_15eaa6dd_4_k_cu_cf9aedfd_298844cuda3std3__45__cpo4cendE:
	.zero		1
	.type		_ZN40_INTERNAL_15eaa6dd_4_k_cu_cf9aedfd_298844cuda3std6ranges3__45__cpo4swapE,@object
	.size		_ZN40_INTERNAL_15eaa6dd_4_k_cu_cf9aedfd_298844cuda3std6ranges3__45__cpo4swapE,(.L_8 - _ZN40_INTERNAL_15eaa6dd_4_k_cu_cf9aedfd_298844cuda3std6ranges3__45__cpo4swapE)
_ZN40_INTERNAL_15eaa6dd_4_k_cu_cf9aedfd_298844cuda3std6ranges3__45__cpo4swapE:
	.zero		1
.L_8:


//--------------------- .nv.constant0._ZN7cutlass13device_kernelINS_4gemm6kernel13GemmUniversalIN4cute5tupleIJiiiiEEENS1_10collective13CollectiveMmaINS1_34MainloopSm90TmaGmmaWarpSpecializedILi7ENS5_IJNS4_1CILi4EEENSA_ILi2EEENSA_ILi1EEEEEENS1_32KernelTmaWarpSpecializedPingpongEEENS5_IJNSA_ILi64EEESH_SH_EEEfNS5_IJlSD_lEEEfSJ_NS4_8TiledMMAINS4_8MMA_AtomIJNS4_4SM904GMMA29MMA_64x64x8_F32TF32TF32_SS_TNILNSN_7ScaleInE1ELSP_1EEEEEENS4_6LayoutINS5_IJSD_SD_SD_EEENS5_IJNSA_ILi0EEESU_SU_EEEEENS5_IJNS4_10UnderscoreESX_SX_EEEEENS4_23SM90_TMA_LOAD_MULTICASTENS4_14ComposedLayoutINS4_7SwizzleILi3ELi4ELi3EEENS4_18smem_ptr_flag_bitsILi32EEENSS_INS5_IJNSA_ILi8EEENSA_ILi32EEEEEENS5_IJS17_SD_EEEEEEEvNS4_8identityES10_S1B_vS1C_EENS_8epilogue10collective6detail29Sm90TmaWarpSpecializedAdapterINS1F_15DefaultEpilogueIfSJ_SJ_NS1E_6thread17LinearCombinationIfLi1EffLNS1J_9ScaleType4KindE0ELNS_15FloatRoundStyleE2EfEENS1_15EpilogueDefaultEEEEEvvEEEEvNT_6ParamsE --------------------------
	.section	.nv.constant0._ZN7cutlass13device_kernelINS_4gemm6kernel13GemmUniversalIN4cute5tupleIJiiiiEEENS1_10collective13CollectiveMmaINS1_34MainloopSm90TmaGmmaWarpSpecializedILi7ENS5_IJNS4_1CILi4EEENSA_ILi2EEENSA_ILi1EEEEEENS1_32KernelTmaWarpSpecializedPingpongEEENS5_IJNSA_ILi64EEESH_SH_EEEfNS5_IJlSD_lEEEfSJ_NS4_8TiledMMAINS4_8MMA_AtomIJNS4_4SM904GMMA29MMA_64x64x8_F32TF32TF32_SS_TNILNSN_7ScaleInE1ELSP_1EEEEEENS4_6LayoutINS5_IJSD_SD_SD_EEENS5_IJNSA_ILi0EEESU_SU_EEEEENS5_IJNS4_10UnderscoreESX_SX_EEEEENS4_23SM90_TMA_LOAD_MULTICASTENS4_14ComposedLayoutINS4_7SwizzleILi3ELi4ELi3EEENS4_18smem_ptr_flag_bitsILi32EEENSS_INS5_IJNSA_ILi8EEENSA_ILi32EEEEEENS5_IJS17_SD_EEEEEEEvNS4_8identityES10_S1B_vS1C_EENS_8epilogue10collective6detail29Sm90TmaWarpSpecializedAdapterINS1F_15DefaultEpilogueIfSJ_SJ_NS1E_6thread17LinearCombinationIfLi1EffLNS1J_9ScaleType4KindE0ELNS_15FloatRoundStyleE2EfEENS1_15EpilogueDefaultEEEEEvvEEEEvNT_6ParamsE,"a",@progbits
	.sectionflags	@""
	.align	4
.nv.constant0._ZN7cutlass13device_kernelINS_4gemm6kernel13GemmUniversalIN4cute5tupleIJiiiiEEENS1_10collective13CollectiveMmaINS1_34MainloopSm90TmaGmmaWarpSpecializedILi7ENS5_IJNS4_1CILi4EEENSA_ILi2EEENSA_ILi1EEEEEENS1_32KernelTmaWarpSpecializedPingpongEEENS5_IJNSA_ILi64EEESH_SH_EEEfNS5_IJlSD_lEEEfSJ_NS4_8TiledMMAINS4_8MMA_AtomIJNS4_4SM904GMMA29MMA_64x64x8_F32TF32TF32_SS_TNILNSN_7ScaleInE1ELSP_1EEEEEENS4_6LayoutINS5_IJSD_SD_SD_EEENS5_IJNSA_ILi0EEESU_SU_EEEEENS5_IJNS4_10UnderscoreESX_SX_EEEEENS4_23SM90_TMA_LOAD_MULTICASTENS4_14ComposedLayoutINS4_7SwizzleILi3ELi4ELi3EEENS4_18smem_ptr_flag_bitsILi32EEENSS_INS5_IJNSA_ILi8EEENSA_ILi32EEEEEENS5_IJS17_SD_EEEEEEEvNS4_8identityES10_S1B_vS1C_EENS_8epilogue10collective6detail29Sm90TmaWarpSpecializedAdapterINS1F_15DefaultEpilogueIfSJ_SJ_NS1E_6thread17LinearCombinationIfLi1EffLNS1J_9ScaleType4KindE0ELNS_15FloatRoundStyleE2EfEENS1_15EpilogueDefaultEEEEEvvEEEEvNT_6ParamsE:
	.zero		1664


//--------------------- SYMBOLS --------------------------

	.type		.nv.reservedSmem.offset0,@object
	.size		.nv.reservedSmem.offset0,0x4
	.type		__assertfail,@function
